	.target	sm_90a

	.elftype	@"ET_EXEC"


//--------------------- .note.nv.tkinfo           --------------------------
	.section	.note.nv.tkinfo,"",@"SHT_NOTE"
	.sectionflags	@"SHF_NOTE_NV_TKINFO"
	.tkinfo
        /*0018*/ 	.word	0x00000002
        /*0030*/ 	.string	""
        /*0030*/ 	.string	"ptxas"
        /*0030*/ 	.string	"Cuda compilation tools, release 13.0, V13.0.88"
        /*0030*/ 	.string	"Build cuda_13.0.r13.0/compiler.36424714_0"
        /*0030*/ 	.string	"-v  -suppress-debug-info  -lineinfo  -arch sm_90a "



//--------------------- .note.nv.cuinfo           --------------------------
	.section	.note.nv.cuinfo,"",@"SHT_NOTE"
	.sectionflags	@"SHF_NOTE_NV_CUINFO"
        /*0018*/ 	.short	0x0002
        /*001a*/ 	.short	0x005a
        /*001c*/ 	.short	0x0082
	.zero		2


//--------------------- .nv.info                  --------------------------
	.section	.nv.info,"",@"SHT_CUDA_INFO"
	.align	4


	//----- nvinfo : EIATTR_REGCOUNT
	.align		4
        /*0000*/ 	.byte	0x04, 0x2f
        /*0002*/ 	.short	(.L_1 - .L_0)
	.align		4
.L_0:
        /*0004*/ 	.word	index@(matmul_kernel)
        /*0008*/ 	.word	0x00000064


	//----- nvinfo : EIATTR_FRAME_SIZE
	.align		4
.L_1:
        /*000c*/ 	.byte	0x04, 0x11
        /*000e*/ 	.short	(.L_3 - .L_2)
	.align		4
.L_2:
        /*0010*/ 	.word	index@(matmul_kernel)
        /*0014*/ 	.word	0x00000000


	//----- nvinfo : EIATTR_MIN_STACK_SIZE
	.align		4
.L_3:
        /*0018*/ 	.byte	0x04, 0x12
        /*001a*/ 	.short	(.L_5 - .L_4)
	.align		4
.L_4:
        /*001c*/ 	.word	index@(matmul_kernel)
        /*0020*/ 	.word	0x00000000
.L_5:


//--------------------- .nv.compat                --------------------------
	.section	.nv.compat,"",@"SHT_CUDA_COMPAT_INFO"
	.align	4
        /*0000*/ 	.byte	0x02, 0x09, 0x01, 0x00, 0x02, 0x02, 0x01, 0x00, 0x02, 0x05, 0x05, 0x00, 0x03, 0x07, 0x01, 0x01
        /*0010*/ 	.byte	0x02, 0x03, 0x00, 0x00, 0x02, 0x06, 0x01, 0x00, 0x04, 0x0b, 0x08, 0x00, 0x00, 0x00, 0x00, 0x00
        /*0020*/ 	.byte	0x00, 0x00, 0x00, 0x00


//--------------------- .nv.info.matmul_kernel    --------------------------
	.section	.nv.info.matmul_kernel,"",@"SHT_CUDA_INFO"
	.sectionflags	@""
	.align	4


	//----- nvinfo : EIATTR_CUDA_API_VERSION
	.align		4
        /*0000*/ 	.byte	0x04, 0x37
        /*0002*/ 	.short	(.L_7 - .L_6)
.L_6:
        /*0004*/ 	.word	0x00000082


	//----- nvinfo : EIATTR_KPARAM_INFO
	.align		4
.L_7:
        /*0008*/ 	.byte	0x04, 0x17
        /*000a*/ 	.short	(.L_9 - .L_8)
.L_8:
        /*000c*/ 	.word	0x00000000
        /*0010*/ 	.short	0x000d
        /*0012*/ 	.short	0x0048
        /*0014*/ 	.byte	0x00, 0xf4, 0x21, 0x00


	//----- nvinfo : EIATTR_KPARAM_INFO
	.align		4
.L_9:
        /*0018*/ 	.byte	0x04, 0x17
        /*001a*/ 	.short	(.L_11 - .L_10)
.L_10:
        /*001c*/ 	.word	0x00000000
        /*0020*/ 	.short	0x000c
        /*0022*/ 	.short	0x0040
        /*0024*/ 	.byte	0x00, 0xf4, 0x21, 0x00


	//----- nvinfo : EIATTR_KPARAM_INFO
	.align		4
.L_11:
        /*0028*/ 	.byte	0x04, 0x17
        /*002a*/ 	.short	(.L_13 - .L_12)
.L_12:
        /*002c*/ 	.word	0x00000000
        /*0030*/ 	.short	0x000b
        /*0032*/ 	.short	0x0038
        /*0034*/ 	.byte	0x00, 0xf0, 0x11, 0x00


	//----- nvinfo : EIATTR_KPARAM_INFO
	.align		4
.L_13:
        /*0038*/ 	.byte	0x04, 0x17
        /*003a*/ 	.short	(.L_15 - .L_14)
.L_14:
        /*003c*/ 	.word	0x00000000
        /*0040*/ 	.short	0x000a
        /*0042*/ 	.short	0x0034
        /*0044*/ 	.byte	0x00, 0xf0, 0x11, 0x00


	//----- nvinfo : EIATTR_KPARAM_INFO
	.align		4
.L_15:
        /*0048*/ 	.byte	0x04, 0x17
        /*004a*/ 	.short	(.L_17 - .L_16)
.L_16:
        /*004c*/ 	.word	0x00000000
        /*0050*/ 	.short	0x0009
        /*0052*/ 	.short	0x0030
        /*0054*/ 	.byte	0x00, 0xf0, 0x11, 0x00


	//----- nvinfo : EIATTR_KPARAM_INFO
	.align		4
.L_17:
        /*0058*/ 	.byte	0x04, 0x17
        /*005a*/ 	.short	(.L_19 - .L_18)
.L_18:
        /*005c*/ 	.word	0x00000000
        /*0060*/ 	.short	0x0008
        /*0062*/ 	.short	0x002c
        /*0064*/ 	.byte	0x00, 0xf0, 0x11, 0x00


	//----- nvinfo : EIATTR_KPARAM_INFO
	.align		4
.L_19:
        /*0068*/ 	.byte	0x04, 0x17
        /*006a*/ 	.short	(.L_21 - .L_20)
.L_20:
        /*006c*/ 	.word	0x00000000
        /*0070*/ 	.short	0x0007
        /*0072*/ 	.short	0x0028
        /*0074*/ 	.byte	0x00, 0xf0, 0x11, 0x00


	//----- nvinfo : EIATTR_KPARAM_INFO
	.align		4
.L_21:
        /*0078*/ 	.byte	0x04, 0x17
        /*007a*/ 	.short	(.L_23 - .L_22)
.L_22:
        /*007c*/ 	.word	0x00000000
        /*0080*/ 	.short	0x0006
        /*0082*/ 	.short	0x0024
        /*0084*/ 	.byte	0x00, 0xf0, 0x11, 0x00


	//----- nvinfo : EIATTR_KPARAM_INFO
	.align		4
.L_23:
        /*0088*/ 	.byte	0x04, 0x17
        /*008a*/ 	.short	(.L_25 - .L_24)
.L_24:
        /*008c*/ 	.word	0x00000000
        /*0090*/ 	.short	0x0005
        /*0092*/ 	.short	0x0020
        /*0094*/ 	.byte	0x00, 0xf0, 0x11, 0x00


	//----- nvinfo : EIATTR_KPARAM_INFO
	.align		4
.L_25:
        /*0098*/ 	.byte	0x04, 0x17
        /*009a*/ 	.short	(.L_27 - .L_26)
.L_26:
        /*009c*/ 	.word	0x00000000
        /*00a0*/ 	.short	0x0004
        /*00a2*/ 	.short	0x001c
        /*00a4*/ 	.byte	0x00, 0xf0, 0x11, 0x00


	//----- nvinfo : EIATTR_KPARAM_INFO
	.align		4
.L_27:
        /*00a8*/ 	.byte	0x04, 0x17
        /*00aa*/ 	.short	(.L_29 - .L_28)
.L_28:
        /*00ac*/ 	.word	0x00000000
        /*00b0*/ 	.short	0x0003
        /*00b2*/ 	.short	0x0018
        /*00b4*/ 	.byte	0x00, 0xf0, 0x11, 0x00


	//----- nvinfo : EIATTR_KPARAM_INFO
	.align		4
.L_29:
        /*00b8*/ 	.byte	0x04, 0x17
        /*00ba*/ 	.short	(.L_31 - .L_30)
.L_30:
        /*00bc*/ 	.word	0x00000000
        /*00c0*/ 	.short	0x0002
        /*00c2*/ 	.short	0x0010
        /*00c4*/ 	.byte	0x00, 0xf4, 0x21, 0x00


	//----- nvinfo : EIATTR_KPARAM_INFO
	.align		4
.L_31:
        /*00c8*/ 	.byte	0x04, 0x17
        /*00ca*/ 	.short	(.L_33 - .L_32)
.L_32:
        /*00cc*/ 	.word	0x00000000
        /*00d0*/ 	.short	0x0001
        /*00d2*/ 	.short	0x0008
        /*00d4*/ 	.byte	0x00, 0xf4, 0x21, 0x00


	//----- nvinfo : EIATTR_KPARAM_INFO
	.align		4
.L_33:
        /*00d8*/ 	.byte	0x04, 0x17
        /*00da*/ 	.short	(.L_35 - .L_34)
.L_34:
        /*00dc*/ 	.word	0x00000000
        /*00e0*/ 	.short	0x0000
        /*00e2*/ 	.short	0x0000
        /*00e4*/ 	.byte	0x00, 0xf4, 0x21, 0x00


	//----- nvinfo : EIATTR_SPARSE_MMA_MASK
	.align		4
.L_35:
        /*00e8*/ 	.byte	0x03, 0x50
        /*00ea*/ 	.short	0x0000


	//----- nvinfo : EIATTR_MAXREG_COUNT
	.align		4
        /*00ec*/ 	.byte	0x03, 0x1b
        /*00ee*/ 	.short	0x00ff


	//----- nvinfo : EIATTR_NUM_BARRIERS
	.align		4
        /*00f0*/ 	.byte	0x02, 0x4c
        /*00f2*/ 	.byte	0x01
	.zero		1


	//----- nvinfo : EIATTR_MERCURY_ISA_VERSION
	.align		4
        /*00f4*/ 	.byte	0x03, 0x5f
        /*00f6*/ 	.short	0x0101


	//----- nvinfo : EIATTR_EXIT_INSTR_OFFSETS
	.align		4
        /*00f8*/ 	.byte	0x04, 0x1c
        /*00fa*/ 	.short	(.L_37 - .L_36)


	//   ....[0]....
.L_36:
        /*00fc*/ 	.word	0x00002a40


	//   ....[1]....
        /*0100*/ 	.word	0x00002a70


	//----- nvinfo : EIATTR_REQNTID
	.align		4
.L_37:
        /*0104*/ 	.byte	0x04, 0x10
        /*0106*/ 	.short	(.L_39 - .L_38)
.L_38:
        /*0108*/ 	.word	0x00000100
        /*010c*/ 	.word	0x00000001
        /*0110*/ 	.word	0x00000001


	//----- nvinfo : EIATTR_CBANK_PARAM_SIZE
	.align		4
.L_39:
        /*0114*/ 	.byte	0x03, 0x19
        /*0116*/ 	.short	0x0050


	//----- nvinfo : EIATTR_PARAM_CBANK
	.align		4
        /*0118*/ 	.byte	0x04, 0x0a
        /*011a*/ 	.short	(.L_41 - .L_40)
	.align		4
.L_40:
        /*011c*/ 	.word	index@(.nv.constant0.matmul_kernel)
        /*0120*/ 	.short	0x0210
        /*0122*/ 	.short	0x0050


	//----- nvinfo : EIATTR_SW_WAR
	.align		4
.L_41:
        /*0124*/ 	.byte	0x04, 0x36
        /*0126*/ 	.short	(.L_43 - .L_42)
.L_42:
        /*0128*/ 	.word	0x00000008
.L_43:


//--------------------- .nv.callgraph             --------------------------
	.section	.nv.callgraph,"",@"SHT_CUDA_CALLGRAPH"
	.align	4
	.sectionentsize	8
	.align		4
        /*0000*/ 	.word	0x00000000
	.align		4
        /*0004*/ 	.word	0xffffffff
	.align		4
        /*0008*/ 	.word	0x00000000
	.align		4
        /*000c*/ 	.word	0xfffffffe
	.align		4
        /*0010*/ 	.word	0x00000000
	.align		4
        /*0014*/ 	.word	0xfffffffd
	.align		4
        /*0018*/ 	.word	0x00000000
	.align		4
        /*001c*/ 	.word	0xfffffffc


//--------------------- .text.matmul_kernel       --------------------------
	.section	.text.matmul_kernel,"ax",@progbits
	.align	128
        .global         matmul_kernel
        .type           matmul_kernel,@function
        .size           matmul_kernel,(.L_x_3 - matmul_kernel)
        .other          matmul_kernel,@"STO_CUDA_ENTRY STV_DEFAULT"
matmul_kernel:
.text.matmul_kernel:
[----:B------:R-:W-:Y:S08]  /*0000*/  LDC R1, c[0x0][0x28] ;  /* 0x00000a00ff017b82 */ /* 0x000ff00000000800 */
[----:B------:R-:W0:Y:S01]  /*0010*/  LDC.64 R12, c[0x0][0x228] ;  /* 0x00008a00ff0c7b82 */ /* 0x000e220000000a00 */
[----:B------:R-:W1:Y:S01]  /*0020*/  S2R R5, SR_CTAID.X ;  /* 0x0000000000057919 */ /* 0x000e620000002500 */
[----:B------:R-:W-:Y:S01]  /*0030*/  UMOV UR4, 0x400 ;  /* 0x0000040000047882 */ /* 0x000fe20000000000 */
[----:B------:R-:W-:-:S05]  /*0040*/  ULDC.64 UR8, c[0x0][0x208] ;  /* 0x0000820000087ab9 */ /* 0x000fca0000000a00 */
[----:B------:R-:W2:Y:S08]  /*0050*/  LDC R74, c[0x0][0x230] ;  /* 0x00008c00ff4a7b82 */ /* 0x000eb00000000800 */
[----:B------:R-:W3:Y:S01]  /*0060*/  S2UR UR5, SR_CgaCtaId ;  /* 0x00000000000579c3 */ /* 0x000ee20000008800 */
[----:B0-----:R-:W-:-:S05]  /*0070*/  VIADD R0, R13, 0x3f ;  /* 0x0000003f0d007836 */ /* 0x001fca0000000000 */
[----:B------:R-:W-:Y:S01]  /*0080*/  SHF.R.S32.HI R3, RZ, 0x1f, R0 ;  /* 0x0000001fff037819 */ /* 0x000fe20000011400 */
[----:B--2---:R-:W-:-:S03]  /*0090*/  VIADD R74, R74, 0x3f ;  /* 0x0000003f4a4a7836 */ /* 0x004fc60000000000 */
[----:B------:R-:W-:Y:S02]  /*00a0*/  LEA.HI R3, R3, R0, RZ, 0x6 ;  /* 0x0000000003037211 */ /* 0x000fe400078f30ff */
[----:B-1----:R-:W-:Y:S02]  /*00b0*/  IABS R8, R5 ;  /* 0x0000000500087213 */ /* 0x002fe40000000000 */
[----:B------:R-:W-:Y:S01]  /*00c0*/  SHF.R.S32.HI R3, RZ, 0x6, R3 ;  /* 0x00000006ff037819 */ /* 0x000fe20000011403 */
[----:B---3--:R-:W-:-:S04]  /*00d0*/  ULEA UR4, UR5, UR4, 0x18 ;  /* 0x0000000405047291 */ /* 0x008fc8000f8ec03f */
[----:B------:R-:W-:-:S05]  /*00e0*/  IMAD.SHL.U32 R4, R3, 0x8, RZ ;  /* 0x0000000803047824 */ /* 0x000fca00078e00ff */
[-C--:B------:R-:W-:Y:S02]  /*00f0*/  IABS R7, R4.reuse ;  /* 0x0000000400077213 */ /* 0x080fe40000000000 */
[----:B------:R-:W-:Y:S02]  /*0100*/  IABS R10, R4 ;  /* 0x00000004000a7213 */ /* 0x000fe40000000000 */
[----:B------:R-:W0:Y:S08]  /*0110*/  I2F.RP R0, R7 ;  /* 0x0000000700007306 */ /* 0x000e300000209400 */
[----:B0-----:R-:W0:Y:S02]  /*0120*/  MUFU.RCP R0, R0 ;  /* 0x0000000000007308 */ /* 0x001e240000001000 */
[----:B0-----:R-:W-:-:S02]  /*0130*/  VIADD R2, R0, 0xffffffe ;  /* 0x0ffffffe00027836 */ /* 0x001fc40000000000 */
[----:B------:R-:W-:-:S04]  /*0140*/  IMAD.MOV R0, RZ, RZ, -R10 ;  /* 0x000000ffff007224 */ /* 0x000fc800078e0a0a */
[----:B------:R0:W1:Y:S02]  /*0150*/  F2I.FTZ.U32.TRUNC.NTZ R3, R2 ;  /* 0x0000000200037305 */ /* 0x000064000021f000 */
[----:B0-----:R-:W-:Y:S02]  /*0160*/  IMAD.MOV.U32 R2, RZ, RZ, RZ ;  /* 0x000000ffff027224 */ /* 0x001fe400078e00ff */
[----:B-1----:R-:W-:-:S04]  /*0170*/  IMAD.MOV R6, RZ, RZ, -R3 ;  /* 0x000000ffff067224 */ /* 0x002fc800078e0a03 */
[----:B------:R-:W-:Y:S02]  /*0180*/  IMAD R9, R6, R7, RZ ;  /* 0x0000000706097224 */ /* 0x000fe400078e02ff */
[----:B------:R-:W-:Y:S02]  /*0190*/  IMAD.MOV.U32 R6, RZ, RZ, R8 ;  /* 0x000000ffff067224 */ /* 0x000fe400078e0008 */
[----:B------:R-:W-:-:S06]  /*01a0*/  IMAD.HI.U32 R3, R3, R9, R2 ;  /* 0x0000000903037227 */ /* 0x000fcc00078e0002 */
[----:B------:R-:W-:-:S04]  /*01b0*/  IMAD.HI.U32 R3, R3, R6, RZ ;  /* 0x0000000603037227 */ /* 0x000fc800078e00ff */
[----:B------:R-:W-:-:S05]  /*01c0*/  IMAD R0, R3, R0, R6 ;  /* 0x0000000003007224 */ /* 0x000fca00078e0206 */
[----:B------:R-:W-:-:S13]  /*01d0*/  ISETP.GT.U32.AND P1, PT, R7, R0, PT ;  /* 0x000000000700720c */ /* 0x000fda0003f24070 */
[----:B------:R-:W-:Y:S02]  /*01e0*/  @!P1 IMAD.IADD R0, R0, 0x1, -R7 ;  /* 0x0000000100009824 */ /* 0x000fe400078e0a07 */
[----:B------:R-:W-:Y:S01]  /*01f0*/  @!P1 VIADD R3, R3, 0x1 ;  /* 0x0000000103039836 */ /* 0x000fe20000000000 */
[----:B------:R-:W-:Y:S02]  /*0200*/  ISETP.NE.AND P1, PT, R4, RZ, PT ;  /* 0x000000ff0400720c */ /* 0x000fe40003f25270 */
[----:B------:R-:W-:Y:S02]  /*0210*/  ISETP.GE.U32.AND P0, PT, R0, R7, PT ;  /* 0x000000070000720c */ /* 0x000fe40003f06070 */
[----:B------:R-:W-:-:S04]  /*0220*/  LOP3.LUT R0, R5, R4, RZ, 0x3c, !PT ;  /* 0x0000000405007212 */ /* 0x000fc800078e3cff */
[----:B------:R-:W-:Y:S01]  /*0230*/  ISETP.GE.AND P2, PT, R0, RZ, PT ;  /* 0x000000ff0000720c */ /* 0x000fe20003f46270 */
[----:B------:R-:W-:-:S06]  /*0240*/  VIADD R0, R12, 0x1f ;  /* 0x0000001f0c007836 */ /* 0x000fcc0000000000 */
[----:B------:R-:W-:-:S04]  /*0250*/  @P0 VIADD R3, R3, 0x1 ;  /* 0x0000000103030836 */ /* 0x000fc80000000000 */
[----:B------:R-:W-:Y:S01]  /*0260*/  IMAD.MOV.U32 R2, RZ, RZ, R3 ;  /* 0x000000ffff027224 */ /* 0x000fe200078e0003 */
[----:B------:R-:W-:-:S03]  /*0270*/  SHF.R.S32.HI R3, RZ, 0x1f, R0 ;  /* 0x0000001fff037819 */ /* 0x000fc60000011400 */
[----:B------:R-:W-:Y:S01]  /*0280*/  @!P2 IMAD.MOV R2, RZ, RZ, -R2 ;  /* 0x000000ffff02a224 */ /* 0x000fe200078e0a02 */
[----:B------:R-:W-:Y:S02]  /*0290*/  @!P1 LOP3.LUT R2, RZ, R4, RZ, 0x33, !PT ;  /* 0x00000004ff029212 */ /* 0x000fe400078e33ff */
[----:B------:R-:W-:-:S03]  /*02a0*/  LEA.HI R3, R3, R0, RZ, 0x5 ;  /* 0x0000000003037211 */ /* 0x000fc600078f28ff */
[----:B------:R-:W-:Y:S02]  /*02b0*/  IMAD.SHL.U32 R6, R2, 0x8, RZ ;  /* 0x0000000802067824 */ /* 0x000fe400078e00ff */
[----:B------:R-:W-:-:S03]  /*02c0*/  IMAD.MOV R2, RZ, RZ, -R2 ;  /* 0x000000ffff027224 */ /* 0x000fc600078e0a02 */
[----:B------:R-:W-:Y:S01]  /*02d0*/  LEA.HI.SX32 R3, R3, -R6, 0x1b ;  /* 0x8000000603037211 */ /* 0x000fe200078fdaff */
[----:B------:R-:W-:-:S03]  /*02e0*/  IMAD R11, R4, R2, R5 ;  /* 0x00000002040b7224 */ /* 0x000fc600078e0205 */
[----:B------:R-:W-:-:S04]  /*02f0*/  VIMNMX R8, R3, 0x8, PT ;  /* 0x0000000803087848 */ /* 0x000fc80003fe0100 */
[-C--:B------:R-:W-:Y:S02]  /*0300*/  IABS R7, R8.reuse ;  /* 0x0000000800077213 */ /* 0x080fe40000000000 */
[----:B------:R-:W-:Y:S02]  /*0310*/  IABS R4, R8 ;  /* 0x0000000800047213 */ /* 0x000fe40000000000 */
[----:B------:R-:W0:Y:S08]  /*0320*/  I2F.RP R0, R7 ;  /* 0x0000000700007306 */ /* 0x000e300000209400 */
[----:B0-----:R-:W0:Y:S02]  /*0330*/  MUFU.RCP R0, R0 ;  /* 0x0000000000007308 */ /* 0x001e240000001000 */
[----:B0-----:R-:W-:-:S02]  /*0340*/  VIADD R3, R0, 0xffffffe ;  /* 0x0ffffffe00037836 */ /* 0x001fc40000000000 */
[----:B------:R-:W-:-:S04]  /*0350*/  IMAD.MOV R0, RZ, RZ, -R4 ;  /* 0x000000ffff007224 */ /* 0x000fc800078e0a04 */
[----:B------:R-:W0:Y:S02]  /*0360*/  F2I.FTZ.U32.TRUNC.NTZ R3, R3 ;  /* 0x0000000300037305 */ /* 0x000e24000021f000 */
[----:B0-----:R-:W-:-:S04]  /*0370*/  IMAD.MOV R9, RZ, RZ, -R3 ;  /* 0x000000ffff097224 */ /* 0x001fc800078e0a03 */
[----:B------:R-:W-:Y:S01]  /*0380*/  IMAD.MOV.U32 R2, RZ, RZ, R9 ;  /* 0x000000ffff027224 */ /* 0x000fe200078e0009 */
[----:B------:R-:W-:-:S03]  /*0390*/  IABS R9, R11 ;  /* 0x0000000b00097213 */ /* 0x000fc60000000000 */
[----:B------:R-:W-:Y:S02]  /*03a0*/  IMAD R5, R2, R7, RZ ;  /* 0x0000000702057224 */ /* 0x000fe400078e02ff */
[----:B------:R-:W-:-:S04]  /*03b0*/  IMAD.MOV.U32 R2, RZ, RZ, RZ ;  /* 0x000000ffff027224 */ /* 0x000fc800078e00ff */
[----:B------:R-:W-:Y:S01]  /*03c0*/  IMAD.HI.U32 R2, R3, R5, R2 ;  /* 0x0000000503027227 */ /* 0x000fe200078e0002 */
[----:B------:R-:W-:-:S04]  /*03d0*/  LOP3.LUT R3, R11, R8, RZ, 0x3c, !PT ;  /* 0x000000080b037212 */ /* 0x000fc800078e3cff */
[----:B------:R-:W-:Y:S01]  /*03e0*/  ISETP.GE.AND P2, PT, R3, RZ, PT ;  /* 0x000000ff0300720c */ /* 0x000fe20003f46270 */
[----:B------:R-:W-:-:S04]  /*03f0*/  IMAD.HI.U32 R2, R2, R9, RZ ;  /* 0x0000000902027227 */ /* 0x000fc800078e00ff */
[----:B------:R-:W-:-:S05]  /*0400*/  IMAD R0, R2, R0, R9 ;  /* 0x0000000002007224 */ /* 0x000fca00078e0209 */
[----:B------:R-:W-:-:S13]  /*0410*/  ISETP.GT.U32.AND P1, PT, R7, R0, PT ;  /* 0x000000000700720c */ /* 0x000fda0003f24070 */
[----:B------:R-:W-:Y:S02]  /*0420*/  @!P1 IMAD.IADD R0, R0, 0x1, -R7 ;  /* 0x0000000100009824 */ /* 0x000fe400078e0a07 */
[----:B------:R-:W-:Y:S01]  /*0430*/  @!P1 VIADD R2, R2, 0x1 ;  /* 0x0000000102029836 */ /* 0x000fe20000000000 */
[----:B------:R-:W-:Y:S02]  /*0440*/  ISETP.NE.AND P1, PT, R8, RZ, PT ;  /* 0x000000ff0800720c */ /* 0x000fe40003f25270 */
[----:B------:R-:W-:Y:S02]  /*0450*/  ISETP.GE.U32.AND P0, PT, R0, R7, PT ;  /* 0x000000070000720c */ /* 0x000fe40003f06070 */
[----:B------:R-:W0:Y:S11]  /*0460*/  S2R R0, SR_TID.X ;  /* 0x0000000000007919 */ /* 0x000e360000002100 */
[----:B------:R-:W-:Y:S01]  /*0470*/  @P0 VIADD R2, R2, 0x1 ;  /* 0x0000000102020836 */ /* 0x000fe20000000000 */
[----:B------:R-:W-:-:S03]  /*0480*/  ISETP.GT.AND P0, PT, R74, 0x3f, PT ;  /* 0x0000003f4a00780c */ /* 0x000fc60003f04270 */
[----:B------:R-:W-:Y:S01]  /*0490*/  @!P2 IMAD.MOV R2, RZ, RZ, -R2 ;  /* 0x000000ffff02a224 */ /* 0x000fe200078e0a02 */
[----:B------:R-:W-:-:S05]  /*04a0*/  @!P1 LOP3.LUT R2, RZ, R8, RZ, 0x33, !PT ;  /* 0x00000008ff029212 */ /* 0x000fca00078e33ff */
[----:B------:R-:W-:Y:S02]  /*04b0*/  IMAD.MOV R3, RZ, RZ, -R2 ;  /* 0x000000ffff037224 */ /* 0x000fe400078e0a02 */
[----:B------:R-:W-:Y:S02]  /*04c0*/  IMAD.SHL.U32 R69, R2, 0x40, RZ ;  /* 0x0000004002457824 */ /* 0x000fe400078e00ff */
[----:B------:R-:W-:Y:S01]  /*04d0*/  IMAD R3, R8, R3, R11 ;  /* 0x0000000308037224 */ /* 0x000fe200078e020b */
[----:B------:R-:W-:Y:S02]  /*04e0*/  @!P0 CS2R R28, SRZ ;  /* 0x00000000001c8805 */ /* 0x000fe4000001ff00 */
[----:B------:R-:W-:Y:S01]  /*04f0*/  @!P0 CS2R R30, SRZ ;  /* 0x00000000001e8805 */ /* 0x000fe2000001ff00 */
[----:B------:R-:W-:Y:S01]  /*0500*/  IMAD.IADD R3, R6, 0x1, R3 ;  /* 0x0000000106037824 */ /* 0x000fe200078e0203 */
[C---:B0-----:R-:W-:Y:S01]  /*0510*/  LOP3.LUT R4, R0.reuse, 0x1f, RZ, 0xc0, !PT ;  /* 0x0000001f00047812 */ /* 0x041fe200078ec0ff */
[C---:B------:R-:W-:Y:S01]  /*0520*/  @!P0 IMAD.SHL.U32 R71, R0.reuse, 0x20, RZ ;  /* 0x0000002000478824 */ /* 0x040fe200078e00ff */
[----:B------:R-:W-:Y:S01]  /*0530*/  SHF.R.U32.HI R79, RZ, 0x5, R0 ;  /* 0x00000005ff4f7819 */ /* 0x000fe20000011600 */
[C---:B------:R-:W-:Y:S01]  /*0540*/  @!P0 IMAD.SHL.U32 R70, R0.reuse, 0x8, RZ ;  /* 0x0000000800468824 */ /* 0x040fe200078e00ff */
[C---:B------:R-:W-:Y:S01]  /*0550*/  LOP3.LUT R6, R0.reuse, 0xc0, RZ, 0xc0, !PT ;  /* 0x000000c000067812 */ /* 0x040fe200078ec0ff */
[----:B------:R-:W-:Y:S01]  /*0560*/  IMAD R73, R3, 0x20, R4 ;  /* 0x0000002003497824 */ /* 0x000fe200078e0204 */
[----:B------:R-:W-:-:S02]  /*0570*/  LEA.HI R77, R0, 0x18, RZ, 0x1b ;  /* 0x00000018004d7811 */ /* 0x000fc400078fd8ff */
[C---:B------:R-:W-:Y:S02]  /*0580*/  LEA.HI R75, R0.reuse, 0x38, RZ, 0x1b ;  /* 0x00000038004b7811 */ /* 0x040fe400078fd8ff */
[----:B------:R-:W-:Y:S02]  /*0590*/  LOP3.LUT R72, R0, 0x3f, RZ, 0xc0, !PT ;  /* 0x0000003f00487812 */ /* 0x000fe400078ec0ff */
[----:B------:R-:W-:Y:S01]  /*05a0*/  SGXT.U32 R79, R79, 0x3 ;  /* 0x000000034f4f781a */ /* 0x000fe20000000000 */
[----:B------:R-:W-:Y:S06]  /*05b0*/  @!P0 BRA `(.L_x_0) ;  /* 0x0000001c00b88947 */ /* 0x000fec0003800000 */
[----:B------:R-:W-:Y:S01]  /*05c0*/  IABS R17, R12 ;  /* 0x0000000c00117213 */ /* 0x000fe20000000000 */
[C---:B------:R-:W-:Y:S01]  /*05d0*/  IMAD.SHL.U32 R68, R0.reuse, 0x2, RZ ;  /* 0x0000000200447824 */ /* 0x040fe200078e00ff */
[----:B------:R-:W-:Y:S01]  /*05e0*/  IABS R2, R13 ;  /* 0x0000000d00027213 */ /* 0x000fe20000000000 */
[C---:B------:R-:W-:Y:S01]  /*05f0*/  IMAD.SHL.U32 R70, R0.reuse, 0x8, RZ ;  /* 0x0000000800467824 */ /* 0x040fe200078e00ff */
[----:B------:R-:W0:Y:S01]  /*0600*/  I2F.RP R7, R17 ;  /* 0x0000001100077306 */ /* 0x000e220000209400 */
[----:B------:R-:W-:Y:S01]  /*0610*/  IABS R10, R73 ;  /* 0x00000049000a7213 */ /* 0x000fe20000000000 */
[----:B------:R-:W-:Y:S01]  /*0620*/  IMAD.SHL.U32 R71, R0, 0x20, RZ ;  /* 0x0000002000477824 */ /* 0x000fe200078e00ff */
[----:B------:R-:W-:Y:S01]  /*0630*/  LEA.HI R16, R6, R69, RZ, 0x1a ;  /* 0x0000004506107211 */ /* 0x000fe200078fd0ff */
[----:B------:R-:W1:Y:S01]  /*0640*/  LDC R95, c[0x0][0x23c] ;  /* 0x00008f00ff5f7b82 */ /* 0x000e620000000800 */
[----:B------:R-:W-:Y:S01]  /*0650*/  ISETP.GE.AND P4, PT, R73, RZ, PT ;  /* 0x000000ff4900720c */ /* 0x000fe20003f86270 */
[----:B------:R-:W-:Y:S01]  /*0660*/  ULDC UR5, c[0x0][0x234] ;  /* 0x00008d0000057ab9 */ /* 0x000fe20000000800 */
[----:B------:R-:W-:Y:S01]  /*0670*/  ISETP.NE.AND P6, PT, R12, RZ, PT ;  /* 0x000000ff0c00720c */ /* 0x000fe20003fc5270 */
[----:B------:R-:W2:Y:S01]  /*0680*/  I2F.RP R3, R2 ;  /* 0x0000000200037306 */ /* 0x000ea20000209400 */
[C---:B------:R-:W-:Y:S01]  /*0690*/  VIADD R6, R16.reuse, 0x3c ;  /* 0x0000003c10067836 */ /* 0x040fe20000000000 */
[C---:B------:R-:W-:Y:S01]  /*06a0*/  LOP3.LUT R89, R79.reuse, 0x8, RZ, 0xfc, !PT ;  /* 0x000000084f597812 */ /* 0x040fe200078efcff */
[C---:B------:R-:W-:Y:S01]  /*06b0*/  VIADD R18, R16.reuse, 0x20 ;  /* 0x0000002010127836 */ /* 0x040fe20000000000 */
[C---:B------:R-:W-:Y:S01]  /*06c0*/  LOP3.LUT R87, R79.reuse, 0x10, RZ, 0xfc, !PT ;  /* 0x000000104f577812 */ /* 0x040fe200078efcff */
[C---:B------:R-:W-:Y:S01]  /*06d0*/  VIADD R22, R16.reuse, 0x18 ;  /* 0x0000001810167836 */ /* 0x040fe20000000000 */
[----:B------:R-:W-:Y:S01]  /*06e0*/  IABS R14, R6 ;  /* 0x00000006000e7213 */ /* 0x000fe20000000000 */
[C---:B------:R-:W-:Y:S01]  /*06f0*/  VIADD R20, R16.reuse, 0x1c ;  /* 0x0000001c10147836 */ /* 0x040fe20000000000 */
[----:B0-----:R-:W0:Y:S01]  /*0700*/  MUFU.RCP R7, R7 ;  /* 0x0000000700077308 */ /* 0x001e220000001000 */
[----:B------:R-:W-:Y:S01]  /*0710*/  IABS R25, R18 ;  /* 0x0000001200197213 */ /* 0x000fe20000000000 */
[C---:B------:R-:W-:Y:S01]  /*0720*/  VIADD R24, R16.reuse, 0x14 ;  /* 0x0000001410187836 */ /* 0x040fe20000000000 */
[----:B------:R-:W-:Y:S01]  /*0730*/  IABS R29, R22 ;  /* 0x00000016001d7213 */ /* 0x000fe20000000000 */
[C---:B------:R-:W-:Y:S01]  /*0740*/  VIADD R26, R16.reuse, 0xc ;  /* 0x0000000c101a7836 */ /* 0x040fe20000000000 */
[----:B------:R-:W-:Y:S01]  /*0750*/  IABS R27, R20 ;  /* 0x00000014001b7213 */ /* 0x000fe20000000000 */
[C---:B------:R-:W-:Y:S01]  /*0760*/  VIADD R28, R16.reuse, 0x8 ;  /* 0x00000008101c7836 */ /* 0x040fe20000000000 */
[----:B------:R-:W-:Y:S01]  /*0770*/  IABS R31, R24 ;  /* 0x00000018001f7213 */ /* 0x000fe20000000000 */
[----:B--2---:R-:W-:Y:S01]  /*0780*/  MUFU.RCP R3, R3 ;  /* 0x0000000300037308 */ /* 0x004fe20000001000 */
[----:B------:R-:W-:Y:S01]  /*0790*/  IABS R35, R26 ;  /* 0x0000001a00237213 */ /* 0x000fe20000000000 */
[----:B------:R-:W-:Y:S01]  /*07a0*/  VIADD R30, R16, 0x4 ;  /* 0x00000004101e7836 */ /* 0x000fe20000000000 */
[----:B------:R-:W-:Y:S01]  /*07b0*/  IABS R37, R28 ;  /* 0x0000001c00257213 */ /* 0x000fe20000000000 */
[----:B------:R-:W-:Y:S01]  /*07c0*/  ULDC.64 UR6, c[0x0][0x210] ;  /* 0x0000840000067ab9 */ /* 0x000fe20000000a00 */
[C---:B------:R-:W-:Y:S01]  /*07d0*/  LOP3.LUT R85, R79.reuse, 0x20, RZ, 0xfc, !PT ;  /* 0x000000204f557812 */ /* 0x040fe200078efcff */
[----:B-1----:R-:W-:Y:S01]  /*07e0*/  IMAD R93, R72, R95, RZ ;  /* 0x0000005f485d7224 */ /* 0x002fe200078e02ff */
[----:B------:R-:W-:Y:S01]  /*07f0*/  LOP3.LUT R83, R79, 0x28, RZ, 0xfc, !PT ;  /* 0x000000284f537812 */ /* 0x000fe200078efcff */
[----:B------:R-:W-:Y:S01]  /*0800*/  IMAD.SHL.U32 R95, R95, 0x40, RZ ;  /* 0x000000405f5f7824 */ /* 0x000fe200078e00ff */
[----:B------:R-:W-:Y:S01]  /*0810*/  LOP3.LUT R81, R79, 0x30, RZ, 0xfc, !PT ;  /* 0x000000304f517812 */ /* 0x000fe200078efcff */
[----:B0-----:R-:W-:-:S04]  /*0820*/  VIADD R8, R7, 0xffffffe ;  /* 0x0ffffffe07087836 */ /* 0x001fc80000000000 */
[----:B------:R-:W0:Y:S02]  /*0830*/  F2I.FTZ.U32.TRUNC.NTZ R5, R8 ;  /* 0x0000000800057305 */ /* 0x000e24000021f000 */
[----:B0-----:R-:W-:-:S04]  /*0840*/  IMAD.MOV R4, RZ, RZ, -R5 ;  /* 0x000000ffff047224 */ /* 0x001fc800078e0a05 */
[----:B------:R-:W-:Y:S02]  /*0850*/  IMAD R9, R4, R17, RZ ;  /* 0x0000001104097224 */ /* 0x000fe400078e02ff */
[----:B------:R-:W-:-:S04]  /*0860*/  IMAD.MOV.U32 R4, RZ, RZ, RZ ;  /* 0x000000ffff047224 */ /* 0x000fc800078e00ff */
[----:B------:R-:W-:Y:S01]  /*0870*/  IMAD.HI.U32 R7, R5, R9, R4 ;  /* 0x0000000905077227 */ /* 0x000fe200078e0004 */
[----:B------:R-:W-:-:S03]  /*0880*/  LOP3.LUT R9, R68, 0x10, RZ, 0xc0, !PT ;  /* 0x0000001044097812 */ /* 0x000fc600078ec0ff */
[----:B------:R-:W-:Y:S01]  /*0890*/  VIADD R4, R3, 0xffffffe ;  /* 0x0ffffffe03047836 */ /* 0x000fe20000000000 */
[----:B------:R-:W-:Y:S01]  /*08a0*/  LOP3.LUT R3, R0, 0x7, RZ, 0xc0, !PT ;  /* 0x0000000700037812 */ /* 0x000fe200078ec0ff */
[----:B------:R-:W-:Y:S02]  /*08b0*/  IMAD.HI.U32 R7, R7, R10, RZ ;  /* 0x0000000a07077227 */ /* 0x000fe400078e00ff */
[----:B------:R0:W1:Y:S02]  /*08c0*/  F2I.FTZ.U32.TRUNC.NTZ R5, R4 ;  /* 0x0000000400057305 */ /* 0x000064000021f000 */
[----:B------:R-:W-:Y:S02]  /*08d0*/  IMAD.MOV R7, RZ, RZ, -R7 ;  /* 0x000000ffff077224 */ /* 0x000fe400078e0a07 */
[----:B------:R-:W-:Y:S02]  /*08e0*/  IMAD.SHL.U32 R11, R3, 0x10, RZ ;  /* 0x00000010030b7824 */ /* 0x000fe400078e00ff */
[----:B------:R-:W-:Y:S01]  /*08f0*/  IMAD R8, R17, R7, R10 ;  /* 0x0000000711087224 */ /* 0x000fe200078e020a */
[----:B------:R-:W-:Y:S01]  /*0900*/  SHF.R.U32.HI R10, RZ, 0x2, R0 ;  /* 0x00000002ff0a7819 */ /* 0x000fe20000011600 */
[----:B0-----:R-:W-:Y:S01]  /*0910*/  IMAD.MOV.U32 R4, RZ, RZ, RZ ;  /* 0x000000ffff047224 */ /* 0x001fe200078e00ff */
[----:B------:R-:W-:-:S02]  /*0920*/  LOP3.LUT R68, R11, 0x30, R68, 0x78, !PT ;  /* 0x000000300b447812 */ /* 0x000fc400078e7844 */
[----:B------:R-:W-:Y:S02]  /*0930*/  ISETP.GT.U32.AND P0, PT, R17, R8, PT ;  /* 0x000000081100720c */ /* 0x000fe40003f04070 */
[----:B------:R-:W-:Y:S01]  /*0940*/  LOP3.LUT R0, R70, 0x30, RZ, 0xc0, !PT ;  /* 0x0000003046007812 */ /* 0x000fe200078ec0ff */
[----:B-1----:R-:W-:-:S04]  /*0950*/  IMAD.MOV R7, RZ, RZ, -R5 ;  /* 0x000000ffff077224 */ /* 0x002fc800078e0a05 */
[----:B------:R-:W-:Y:S02]  /*0960*/  IMAD R7, R7, R2, RZ ;  /* 0x0000000207077224 */ /* 0x000fe400078e02ff */
[----:B------:R-:W-:Y:S02]  /*0970*/  IMAD R0, R3, 0x40, R0 ;  /* 0x0000004003007824 */ /* 0x000fe400078e0200 */
[----:B------:R-:W-:Y:S01]  /*0980*/  IMAD.HI.U32 R7, R5, R7, R4 ;  /* 0x0000000705077227 */ /* 0x000fe200078e0004 */
[----:B------:R-:W-:-:S03]  /*0990*/  SHF.R.S32.HI R5, RZ, 0x1f, R74 ;  /* 0x0000001fff057819 */ /* 0x000fc6000001144a */
[----:B------:R-:W-:Y:S01]  /*09a0*/  @!P0 IMAD.IADD R8, R8, 0x1, -R17 ;  /* 0x0000000108088824 */ /* 0x000fe200078e0a11 */
[----:B------:R-:W-:Y:S01]  /*09b0*/  ISETP.GE.AND P0, PT, R6, RZ, PT ;  /* 0x000000ff0600720c */ /* 0x000fe20003f06270 */
[----:B------:R-:W-:Y:S01]  /*09c0*/  IMAD.HI.U32 R4, R7, R14, RZ ;  /* 0x0000000e07047227 */ /* 0x000fe200078e00ff */
[----:B------:R-:W-:Y:S02]  /*09d0*/  LEA.HI R74, R5, R74, RZ, 0x6 ;  /* 0x0000004a054a7211 */ /* 0x000fe400078f30ff */
[----:B------:R-:W-:Y:S01]  /*09e0*/  ISETP.GT.U32.AND P1, PT, R17, R8, PT ;  /* 0x000000081100720c */ /* 0x000fe20003f24070 */
[----:B------:R-:W-:Y:S01]  /*09f0*/  IMAD.MOV R15, RZ, RZ, -R4 ;  /* 0x000000ffff0f7224 */ /* 0x000fe200078e0a04 */
[----:B------:R-:W-:Y:S01]  /*0a00*/  LOP3.LUT R5, R9, 0x20, R10, 0xf8, !PT ;  /* 0x0000002009057812 */ /* 0x000fe200078ef80a */
[C---:B------:R-:W-:Y:S01]  /*0a10*/  VIADD R4, R16.reuse, 0x38 ;  /* 0x0000003810047836 */ /* 0x040fe20000000000 */
[----:B------:R-:W-:Y:S01]  /*0a20*/  SHF.R.S32.HI R74, RZ, 0x6, R74 ;  /* 0x00000006ff4a7819 */ /* 0x000fe2000001144a */
[----:B------:R-:W-:Y:S01]  /*0a30*/  VIADD R6, R16, 0x34 ;  /* 0x0000003410067836 */ /* 0x000fe20000000000 */
[----:B------:R-:W-:Y:S01]  /*0a40*/  LOP3.LUT R5, R0, R5, RZ, 0x3c, !PT ;  /* 0x0000000500057212 */ /* 0x000fe200078e3cff */
[----:B------:R-:W-:Y:S01]  /*0a50*/  IMAD R9, R2, R15, R14 ;  /* 0x0000000f02097224 */ /* 0x000fe200078e020e */
[----:B------:R-:W-:Y:S01]  /*0a60*/  IABS R11, R4 ;  /* 0x00000004000b7213 */ /* 0x000fe20000000000 */
[----:B------:R-:W-:Y:S01]  /*0a70*/  VIADD R14, R16, 0x2c ;  /* 0x0000002c100e7836 */ /* 0x000fe20000000000 */
[----:B------:R-:W-:-:S02]  /*0a80*/  IABS R15, R6 ;  /* 0x00000006000f7213 */ /* 0x000fc40000000000 */
[----:B------:R-:W-:Y:S01]  /*0a90*/  ISETP.GE.AND P3, PT, R4, RZ, PT ;  /* 0x000000ff0400720c */ /* 0x000fe20003f66270 */
[----:B------:R-:W-:Y:S01]  /*0aa0*/  @!P1 IMAD.IADD R8, R8, 0x1, -R17 ;  /* 0x0000000108089824 */ /* 0x000fe200078e0a11 */
[----:B------:R-:W-:Y:S01]  /*0ab0*/  ISETP.GE.AND P1, PT, R6, RZ, PT ;  /* 0x000000ff0600720c */ /* 0x000fe20003f26270 */
[----:B------:R-:W-:Y:S01]  /*0ac0*/  IMAD.HI.U32 R6, R7, R11, RZ ;  /* 0x0000000b07067227 */ /* 0x000fe200078e00ff */
[----:B------:R-:W-:Y:S02]  /*0ad0*/  ISETP.GT.U32.AND P2, PT, R2, R9, PT ;  /* 0x000000090200720c */ /* 0x000fe40003f44070 */
[----:B------:R-:W-:Y:S01]  /*0ae0*/  IABS R19, R14 ;  /* 0x0000000e00137213 */ /* 0x000fe20000000000 */
[----:B------:R-:W-:Y:S01]  /*0af0*/  VIADD R4, R16, 0x30 ;  /* 0x0000003010047836 */ /* 0x000fe20000000000 */
[----:B------:R-:W-:Y:S01]  /*0b00*/  LOP3.LUT R0, R71, 0x200, RZ, 0xc0, !PT ;  /* 0x0000020047007812 */ /* 0x000fe200078ec0ff */
[----:B------:R-:W-:Y:S02]  /*0b10*/  IMAD.MOV R10, RZ, RZ, -R6 ;  /* 0x000000ffff0a7224 */ /* 0x000fe400078e0a06 */
[----:B------:R-:W-:Y:S01]  /*0b20*/  IMAD.HI.U32 R6, R7, R15, RZ ;  /* 0x0000000f07067227 */ /* 0x000fe200078e00ff */
[----:B------:R-:W-:-:S02]  /*0b30*/  ISETP.GE.AND P5, PT, R4, RZ, PT ;  /* 0x000000ff0400720c */ /* 0x000fc40003fa6270 */
[----:B------:R-:W-:Y:S01]  /*0b40*/  IABS R17, R4 ;  /* 0x0000000400117213 */ /* 0x000fe20000000000 */
[----:B------:R-:W-:Y:S01]  /*0b50*/  IMAD.MOV.U32 R4, RZ, RZ, R8 ;  /* 0x000000ffff047224 */ /* 0x000fe200078e0008 */
[----:B------:R-:W-:Y:S01]  /*0b60*/  IADD3 R0, R5, UR4, R0 ;  /* 0x0000000405007c10 */ /* 0x000fe2000fffe000 */
[C---:B------:R-:W-:Y:S02]  /*0b70*/  IMAD R11, R2.reuse, R10, R11 ;  /* 0x0000000a020b7224 */ /* 0x040fe400078e020b */
[----:B------:R-:W-:Y:S01]  /*0b80*/  @!P4 IMAD.MOV R4, RZ, RZ, -R4 ;  /* 0x000000ffff04c224 */ /* 0x000fe200078e0a04 */
[----:B------:R-:W-:Y:S01]  /*0b90*/  @!P6 LOP3.LUT R4, RZ, R12, RZ, 0x33, !PT ;  /* 0x0000000cff04e212 */ /* 0x000fe200078e33ff */
[----:B------:R-:W-:Y:S01]  /*0ba0*/  @!P2 IMAD.IADD R9, R9, 0x1, -R2 ;  /* 0x000000010909a824 */ /* 0x000fe200078e0a02 */
[----:B------:R-:W-:Y:S01]  /*0bb0*/  ISETP.GT.U32.AND P6, PT, R2, R11, PT ;  /* 0x0000000b0200720c */ /* 0x000fe20003fc4070 */
[----:B------:R-:W-:Y:S01]  /*0bc0*/  IMAD.HI.U32 R8, R7, R17, RZ ;  /* 0x0000001107087227 */ /* 0x000fe200078e00ff */
[----:B------:R-:W-:-:S02]  /*0bd0*/  ISETP.GE.AND P4, PT, R14, RZ, PT ;  /* 0x000000ff0e00720c */ /* 0x000fc40003f86270 */
[----:B------:R-:W-:Y:S01]  /*0be0*/  ISETP.GT.U32.AND P2, PT, R2, R9, PT ;  /* 0x000000090200720c */ /* 0x000fe20003f44070 */
[----:B------:R-:W-:Y:S02]  /*0bf0*/  IMAD.MOV R10, RZ, RZ, -R6 ;  /* 0x000000ffff0a7224 */ /* 0x000fe400078e0a06 */
[----:B------:R-:W-:Y:S02]  /*0c00*/  IMAD.MOV R8, RZ, RZ, -R8 ;  /* 0x000000ffff087224 */ /* 0x000fe400078e0a08 */
[----:B------:R-:W-:-:S04]  /*0c10*/  IMAD.HI.U32 R6, R7, R19, RZ ;  /* 0x0000001307067227 */ /* 0x000fc800078e00ff */
[----:B------:R-:W-:Y:S02]  /*0c20*/  @!P6 IMAD.IADD R11, R11, 0x1, -R2 ;  /* 0x000000010b0be824 */ /* 0x000fe400078e0a02 */
[C---:B------:R-:W-:Y:S02]  /*0c30*/  IMAD R17, R2.reuse, R8, R17 ;  /* 0x0000000802117224 */ /* 0x040fe400078e0211 */
[----:B------:R-:W-:Y:S01]  /*0c40*/  IMAD.MOV R6, RZ, RZ, -R6 ;  /* 0x000000ffff067224 */ /* 0x000fe200078e0a06 */
[C---:B------:R-:W-:Y:S01]  /*0c50*/  ISETP.GT.U32.AND P6, PT, R2.reuse, R11, PT ;  /* 0x0000000b0200720c */ /* 0x040fe20003fc4070 */
[----:B------:R-:W-:Y:S02]  /*0c60*/  @!P2 IMAD.IADD R9, R9, 0x1, -R2 ;  /* 0x000000010909a824 */ /* 0x000fe400078e0a02 */
[C---:B------:R-:W-:Y:S02]  /*0c70*/  IMAD R19, R2.reuse, R6, R19 ;  /* 0x0000000602137224 */ /* 0x040fe400078e0213 */
[----:B------:R-:W-:Y:S01]  /*0c80*/  @!P0 IMAD.MOV R9, RZ, RZ, -R9 ;  /* 0x000000ffff098224 */ /* 0x000fe200078e0a09 */
[----:B------:R-:W-:Y:S01]  /*0c90*/  ISETP.GT.U32.AND P0, PT, R2, R17, PT ;  /* 0x000000110200720c */ /* 0x000fe20003f04070 */
[----:B------:R-:W-:-:S02]  /*0ca0*/  VIADD R12, R16, 0x28 ;  /* 0x00000028100c7836 */ /* 0x000fc40000000000 */
[----:B------:R-:W-:Y:S02]  /*0cb0*/  IMAD R15, R2, R10, R15 ;  /* 0x0000000a020f7224 */ /* 0x000fe400078e020f */
[----:B------:R-:W-:Y:S01]  /*0cc0*/  VIADD R14, R16, 0x24 ;  /* 0x00000024100e7836 */ /* 0x000fe20000000000 */
[----:B------:R-:W-:Y:S01]  /*0cd0*/  IABS R21, R12 ;  /* 0x0000000c00157213 */ /* 0x000fe20000000000 */
[----:B------:R-:W-:Y:S01]  /*0ce0*/  @!P6 IMAD.IADD R11, R11, 0x1, -R2 ;  /* 0x000000010b0be824 */ /* 0x000fe200078e0a02 */
[C---:B------:R-:W-:Y:S01]  /*0cf0*/  ISETP.GT.U32.AND P6, PT, R2.reuse, R19, PT ;  /* 0x000000130200720c */ /* 0x040fe20003fc4070 */
[C---:B------:R-:W-:Y:S01]  /*0d00*/  IMAD.HI.U32 R10, R7.reuse, R25, RZ ;  /* 0x00000019070a7227 */ /* 0x040fe200078e00ff */
[----:B------:R-:W-:Y:S02]  /*0d10*/  ISETP.GT.U32.AND P2, PT, R2, R15, PT ;  /* 0x0000000f0200720c */ /* 0x000fe40003f44070 */
[----:B------:R-:W-:Y:S01]  /*0d20*/  IABS R23, R14 ;  /* 0x0000000e00177213 */ /* 0x000fe20000000000 */
[----:B------:R-:W-:-:S04]  /*0d30*/  IMAD.HI.U32 R6, R7, R21, RZ ;  /* 0x0000001507067227 */ /* 0x000fc800078e00ff */
[----:B------:R-:W-:Y:S02]  /*0d40*/  @!P0 IMAD.IADD R17, R17, 0x1, -R2 ;  /* 0x0000000111118824 */ /* 0x000fe400078e0a02 */
[----:B------:R-:W-:Y:S02]  /*0d50*/  IMAD.MOV R6, RZ, RZ, -R6 ;  /* 0x000000ffff067224 */ /* 0x000fe400078e0a06 */
[----:B------:R-:W-:Y:S01]  /*0d60*/  @!P6 IMAD.IADD R19, R19, 0x1, -R2 ;  /* 0x000000011313e824 */ /* 0x000fe200078e0a02 */
[C---:B------:R-:W-:Y:S01]  /*0d70*/  ISETP.GT.U32.AND P6, PT, R2.reuse, R17, PT ;  /* 0x000000110200720c */ /* 0x040fe20003fc4070 */
[----:B------:R-:W-:Y:S02]  /*0d80*/  IMAD R21, R2, R6, R21 ;  /* 0x0000000602157224 */ /* 0x000fe400078e0215 */
[----:B------:R-:W-:Y:S02]  /*0d90*/  IMAD.MOV R10, RZ, RZ, -R10 ;  /* 0x000000ffff0a7224 */ /* 0x000fe400078e0a0a */
[----:B------:R-:W-:-:S04]  /*0da0*/  IMAD.HI.U32 R8, R7, R23, RZ ;  /* 0x0000001707087227 */ /* 0x000fc800078e00ff */
[----:B------:R-:W-:Y:S01]  /*0db0*/  @!P2 IMAD.IADD R15, R15, 0x1, -R2 ;  /* 0x000000010f0fa824 */ /* 0x000fe200078e0a02 */
[C---:B------:R-:W-:Y:S01]  /*0dc0*/  ISETP.GT.U32.AND P2, PT, R2.reuse, R21, PT ;  /* 0x000000150200720c */ /* 0x040fe20003f44070 */
[C---:B------:R-:W-:Y:S02]  /*0dd0*/  IMAD R25, R2.reuse, R10, R25 ;  /* 0x0000000a02197224 */ /* 0x040fe400078e0219 */
[----:B------:R-:W-:Y:S01]  /*0de0*/  IMAD.MOV R8, RZ, RZ, -R8 ;  /* 0x000000ffff087224 */ /* 0x000fe200078e0a08 */
[C---:B------:R-:W-:Y:S01]  /*0df0*/  ISETP.GT.U32.AND P0, PT, R2.reuse, R15, PT ;  /* 0x0000000f0200720c */ /* 0x040fe20003f04070 */
[----:B------:R-:W-:Y:S01]  /*0e00*/  @!P6 IMAD.IADD R17, R17, 0x1, -R2 ;  /* 0x000000011111e824 */ /* 0x000fe200078e0a02 */
[C---:B------:R-:W-:Y:S01]  /*0e10*/  ISETP.GT.U32.AND P6, PT, R2.reuse, R25, PT ;  /* 0x000000190200720c */ /* 0x040fe20003fc4070 */
[----:B------:R-:W-:Y:S02]  /*0e20*/  IMAD R23, R2, R8, R23 ;  /* 0x0000000802177224 */ /* 0x000fe400078e0217 */
[----:B------:R-:W-:-:S04]  /*0e30*/  IMAD.HI.U32 R8, R7, R29, RZ ;  /* 0x0000001d07087227 */ /* 0x000fc800078e00ff */
[----:B------:R-:W-:Y:S02]  /*0e40*/  IMAD.MOV R8, RZ, RZ, -R8 ;  /* 0x000000ffff087224 */ /* 0x000fe400078e0a08 */
[--C-:B------:R-:W-:Y:S02]  /*0e50*/  @!P2 IMAD.IADD R21, R21, 0x1, -R2.reuse ;  /* 0x000000011515a824 */ /* 0x100fe400078e0a02 */
[C---:B------:R-:W-:Y:S02]  /*0e60*/  IMAD R29, R2.reuse, R8, R29 ;  /* 0x00000008021d7224 */ /* 0x040fe400078e021d */
[--C-:B------:R-:W-:Y:S01]  /*0e70*/  @!P0 IMAD.IADD R15, R15, 0x1, -R2.reuse ;  /* 0x000000010f0f8824 */ /* 0x100fe200078e0a02 */
[C---:B------:R-:W-:Y:S01]  /*0e80*/  ISETP.GT.U32.AND P2, PT, R2.reuse, R21, PT ;  /* 0x000000150200720c */ /* 0x040fe20003f44070 */
[----:B------:R-:W-:Y:S01]  /*0e90*/  @!P6 IMAD.IADD R25, R25, 0x1, -R2 ;  /* 0x000000011919e824 */ /* 0x000fe200078e0a02 */
[C---:B------:R-:W-:Y:S01]  /*0ea0*/  ISETP.GT.U32.AND P0, PT, R2.reuse, R23, PT ;  /* 0x000000170200720c */ /* 0x040fe20003f04070 */
[----:B------:R-:W-:Y:S01]  /*0eb0*/  IMAD.HI.U32 R6, R7, R27, RZ ;  /* 0x0000001b07067227 */ /* 0x000fe200078e00ff */
[----:B------:R-:W-:-:S03]  /*0ec0*/  ISETP.GT.U32.AND P6, PT, R2, R29, PT ;  /* 0x0000001d0200720c */ /* 0x000fc60003fc4070 */
[----:B------:R-:W-:-:S04]  /*0ed0*/  IMAD.HI.U32 R10, R7, R31, RZ ;  /* 0x0000001f070a7227 */ /* 0x000fc800078e00ff */
[----:B------:R-:W-:Y:S01]  /*0ee0*/  @!P3 IMAD.MOV R11, RZ, RZ, -R11 ;  /* 0x000000ffff0bb224 */ /* 0x000fe200078e0a0b */
[C---:B------:R-:W-:Y:S01]  /*0ef0*/  ISETP.GT.U32.AND P3, PT, R2.reuse, R19, PT ;  /* 0x000000130200720c */ /* 0x040fe20003f64070 */
[----:B------:R-:W-:Y:S02]  /*0f00*/  IMAD.MOV R6, RZ, RZ, -R6 ;  /* 0x000000ffff067224 */ /* 0x000fe400078e0a06 */
[----:B------:R-:W-:Y:S02]  /*0f10*/  IMAD.MOV R10, RZ, RZ, -R10 ;  /* 0x000000ffff0a7224 */ /* 0x000fe400078e0a0a */
[C---:B------:R-:W-:Y:S02]  /*0f20*/  IMAD R27, R2.reuse, R6, R27 ;  /* 0x00000006021b7224 */ /* 0x040fe400078e021b */
[----:B------:R-:W-:Y:S01]  /*0f30*/  IMAD R31, R2, R10, R31 ;  /* 0x0000000a021f7224 */ /* 0x000fe200078e021f */
[----:B------:R-:W-:Y:S01]  /*0f40*/  IABS R10, R30 ;  /* 0x0000001e000a7213 */ /* 0x000fe20000000000 */
[----:B------:R-:W-:Y:S01]  /*0f50*/  @!P2 IMAD.IADD R21, R21, 0x1, -R2 ;  /* 0x000000011515a824 */ /* 0x000fe200078e0a02 */
[----:B------:R-:W-:Y:S01]  /*0f60*/  ISETP.GE.AND P2, PT, R14, RZ, PT ;  /* 0x000000ff0e00720c */ /* 0x000fe20003f46270 */
[----:B------:R-:W-:-:S02]  /*0f70*/  VIADD R14, R16, 0x10 ;  /* 0x00000010100e7836 */ /* 0x000fc40000000000 */
[--C-:B------:R-:W-:Y:S01]  /*0f80*/  @!P0 IMAD.IADD R23, R23, 0x1, -R2.reuse ;  /* 0x0000000117178824 */ /* 0x100fe200078e0a02 */
[C---:B------:R-:W-:Y:S01]  /*0f90*/  ISETP.GT.U32.AND P0, PT, R2.reuse, R27, PT ;  /* 0x0000001b0200720c */ /* 0x040fe20003f04070 */
[--C-:B------:R-:W-:Y:S01]  /*0fa0*/  @!P6 IMAD.IADD R29, R29, 0x1, -R2.reuse ;  /* 0x000000011d1de824 */ /* 0x100fe200078e0a02 */
[----:B------:R-:W-:Y:S01]  /*0fb0*/  ISETP.GT.U32.AND P6, PT, R2, R31, PT ;  /* 0x0000001f0200720c */ /* 0x000fe20003fc4070 */
[----:B------:R-:W-:Y:S01]  /*0fc0*/  @!P3 IMAD.IADD R19, R19, 0x1, -R2 ;  /* 0x000000011313b824 */ /* 0x000fe200078e0a02 */
[----:B------:R-:W-:Y:S01]  /*0fd0*/  IABS R33, R14 ;  /* 0x0000000e00217213 */ /* 0x000fe20000000000 */
[----:B------:R-:W-:Y:S01]  /*0fe0*/  @!P1 IMAD.MOV R15, RZ, RZ, -R15 ;  /* 0x000000ffff0f9224 */ /* 0x000fe200078e0a0f */
[----:B------:R-:W-:Y:S01]  /*0ff0*/  ISETP.GE.AND P3, PT, R12, RZ, PT ;  /* 0x000000ff0c00720c */ /* 0x000fe20003f66270 */
[C---:B------:R-:W-:Y:S01]  /*1000*/  IMAD.HI.U32 R8, R7.reuse, R35, RZ ;  /* 0x0000002307087227 */ /* 0x040fe200078e00ff */
[----:B------:R-:W-:Y:S02]  /*1010*/  ISETP.GT.U32.AND P1, PT, R2, R23, PT ;  /* 0x000000170200720c */ /* 0x000fe40003f24070 */
[----:B------:R-:W-:Y:S01]  /*1020*/  IABS R12, R16 ;  /* 0x00000010000c7213 */ /* 0x000fe20000000000 */
[----:B------:R-:W-:-:S04]  /*1030*/  IMAD.HI.U32 R6, R7, R33, RZ ;  /* 0x0000002107067227 */ /* 0x000fc800078e00ff */
[----:B------:R-:W-:Y:S02]  /*1040*/  IMAD.MOV R6, RZ, RZ, -R6 ;  /* 0x000000ffff067224 */ /* 0x000fe400078e0a06 */
[--C-:B------:R-:W-:Y:S01]  /*1050*/  @!P0 IMAD.IADD R27, R27, 0x1, -R2.reuse ;  /* 0x000000011b1b8824 */ /* 0x100fe200078e0a02 */
[----:B------:R-:W-:Y:S01]  /*1060*/  ISETP.GE.AND P0, PT, R16, RZ, PT ;  /* 0x000000ff1000720c */ /* 0x000fe20003f06270 */
[----:B------:R-:W-:Y:S01]  /*1070*/  @!P6 IMAD.IADD R31, R31, 0x1, -R2 ;  /* 0x000000011f1fe824 */ /* 0x000fe200078e0a02 */
[C---:B------:R-:W-:Y:S01]  /*1080*/  ISETP.GT.U32.AND P6, PT, R2.reuse, R29, PT ;  /* 0x0000001d0200720c */ /* 0x040fe20003fc4070 */
[----:B------:R-:W-:Y:S01]  /*1090*/  @!P5 IMAD.MOV R17, RZ, RZ, -R17 ;  /* 0x000000ffff11d224 */ /* 0x000fe200078e0a11 */
[C---:B------:R-:W-:Y:S01]  /*10a0*/  ISETP.GT.U32.AND P5, PT, R2.reuse, R25, PT ;  /* 0x000000190200720c */ /* 0x040fe20003fa4070 */
[----:B------:R-:W-:Y:S02]  /*10b0*/  IMAD.MOV R8, RZ, RZ, -R8 ;  /* 0x000000ffff087224 */ /* 0x000fe400078e0a08 */
[----:B------:R-:W-:-:S02]  /*10c0*/  IMAD R33, R2, R6, R33 ;  /* 0x0000000602217224 */ /* 0x000fc400078e0221 */
[----:B------:R-:W-:-:S04]  /*10d0*/  IMAD.HI.U32 R6, R7, R37, RZ ;  /* 0x0000002507067227 */ /* 0x000fc800078e00ff */
[----:B------:R-:W-:Y:S01]  /*10e0*/  @!P4 IMAD.MOV R19, RZ, RZ, -R19 ;  /* 0x000000ffff13c224 */ /* 0x000fe200078e0a13 */
[C---:B------:R-:W-:Y:S01]  /*10f0*/  ISETP.GT.U32.AND P4, PT, R2.reuse, R27, PT ;  /* 0x0000001b0200720c */ /* 0x040fe20003f84070 */
[----:B------:R-:W-:Y:S01]  /*1100*/  @!P3 IMAD.MOV R21, RZ, RZ, -R21 ;  /* 0x000000ffff15b224 */ /* 0x000fe200078e0a15 */
[C---:B------:R-:W-:Y:S01]  /*1110*/  ISETP.GT.U32.AND P3, PT, R2.reuse, R31, PT ;  /* 0x0000001f0200720c */ /* 0x040fe20003f64070 */
[----:B------:R-:W-:Y:S02]  /*1120*/  IMAD R35, R2, R8, R35 ;  /* 0x0000000802237224 */ /* 0x000fe400078e0223 */
[----:B------:R-:W-:-:S04]  /*1130*/  IMAD.HI.U32 R8, R7, R10, RZ ;  /* 0x0000000a07087227 */ /* 0x000fc800078e00ff */
[----:B------:R-:W-:Y:S02]  /*1140*/  IMAD.MOV R6, RZ, RZ, -R6 ;  /* 0x000000ffff067224 */ /* 0x000fe400078e0a06 */
[----:B------:R-:W-:Y:S01]  /*1150*/  @!P1 IMAD.IADD R23, R23, 0x1, -R2 ;  /* 0x0000000117179824 */ /* 0x000fe200078e0a02 */
[C---:B------:R-:W-:Y:S01]  /*1160*/  ISETP.GT.U32.AND P1, PT, R2.reuse, R33, PT ;  /* 0x000000210200720c */ /* 0x040fe20003f24070 */
[----:B------:R-:W-:Y:S02]  /*1170*/  IMAD.MOV R39, RZ, RZ, -R8 ;  /* 0x000000ffff277224 */ /* 0x000fe400078e0a08 */
[----:B------:R-:W-:Y:S01]  /*1180*/  IMAD R37, R2, R6, R37 ;  /* 0x0000000602257224 */ /* 0x000fe200078e0225 */
[----:B------:R-:W0:Y:S01]  /*1190*/  LDC R8, c[0x0][0x240] ;  /* 0x00009000ff087b82 */ /* 0x000e220000000800 */
[----:B------:R-:W-:-:S04]  /*11a0*/  IMAD.HI.U32 R6, R7, R12, RZ ;  /* 0x0000000c07067227 */ /* 0x000fc800078e00ff */
[C---:B------:R-:W-:Y:S02]  /*11b0*/  IMAD R7, R2.reuse, R39, R10 ;  /* 0x0000002702077224 */ /* 0x040fe400078e020a */
[--C-:B------:R-:W-:Y:S01]  /*11c0*/  @!P5 IMAD.IADD R25, R25, 0x1, -R2.reuse ;  /* 0x000000011919d824 */ /* 0x100fe200078e0a02 */
[C---:B------:R-:W-:Y:S01]  /*11d0*/  ISETP.GT.U32.AND P5, PT, R2.reuse, R35, PT ;  /* 0x000000230200720c */ /* 0x040fe20003fa4070 */
[--C-:B------:R-:W-:Y:S01]  /*11e0*/  @!P4 IMAD.IADD R27, R27, 0x1, -R2.reuse ;  /* 0x000000011b1bc824 */ /* 0x100fe200078e0a02 */
[C---:B------:R-:W-:Y:S01]  /*11f0*/  ISETP.GT.U32.AND P4, PT, R2.reuse, R37, PT ;  /* 0x000000250200720c */ /* 0x040fe20003f84070 */
[----:B------:R-:W-:Y:S01]  /*1200*/  @!P3 IMAD.IADD R31, R31, 0x1, -R2 ;  /* 0x000000011f1fb824 */ /* 0x000fe200078e0a02 */
[----:B------:R-:W-:Y:S01]  /*1210*/  ISETP.GT.U32.AND P3, PT, R2, R7, PT ;  /* 0x000000070200720c */ /* 0x000fe20003f64070 */
[----:B------:R-:W-:Y:S01]  /*1220*/  IMAD.MOV R39, RZ, RZ, -R6 ;  /* 0x000000ffff277224 */ /* 0x000fe200078e0a06 */
[----:B------:R-:W-:Y:S01]  /*1230*/  LOP3.LUT R6, R71, 0xc00, RZ, 0xc0, !PT ;  /* 0x00000c0047067812 */ /* 0x000fe200078ec0ff */
[--C-:B------:R-:W-:Y:S01]  /*1240*/  @!P6 IMAD.IADD R29, R29, 0x1, -R2.reuse ;  /* 0x000000011d1de824 */ /* 0x100fe200078e0a02 */
[----:B------:R-:W-:Y:S01]  /*1250*/  ISETP.GE.AND P6, PT, R18, RZ, PT ;  /* 0x000000ff1200720c */ /* 0x000fe20003fc6270 */
[----:B------:R-:W-:Y:S01]  /*1260*/  @!P1 IMAD.IADD R33, R33, 0x1, -R2 ;  /* 0x0000000121219824 */ /* 0x000fe200078e0a02 */
[----:B------:R-:W-:Y:S01]  /*1270*/  ISETP.GE.AND P1, PT, R20, RZ, PT ;  /* 0x000000ff1400720c */ /* 0x000fe20003f26270 */
[----:B------:R-:W-:-:S02]  /*1280*/  IMAD R39, R2, R39, R12 ;  /* 0x0000002702277224 */ /* 0x000fc400078e020c */
[--C-:B------:R-:W-:Y:S02]  /*1290*/  @!P5 IMAD.IADD R35, R35, 0x1, -R2.reuse ;  /* 0x000000012323d824 */ /* 0x100fe400078e0a02 */
[--C-:B------:R-:W-:Y:S01]  /*12a0*/  @!P4 IMAD.IADD R37, R37, 0x1, -R2.reuse ;  /* 0x000000012525c824 */ /* 0x100fe200078e0a02 */
[----:B------:R-:W-:Y:S01]  /*12b0*/  ISETP.GT.U32.AND P5, PT, R2, R39, PT ;  /* 0x000000270200720c */ /* 0x000fe20003fa4070 */
[----:B------:R-:W-:Y:S01]  /*12c0*/  @!P3 IMAD.IADD R7, R7, 0x1, -R2 ;  /* 0x000000010707b824 */ /* 0x000fe200078e0a02 */
[----:B------:R-:W-:Y:S01]  /*12d0*/  ISETP.GE.AND P4, PT, R22, RZ, PT ;  /* 0x000000ff1600720c */ /* 0x000fe20003f86270 */
[----:B------:R-:W-:Y:S01]  /*12e0*/  @!P2 IMAD.MOV R23, RZ, RZ, -R23 ;  /* 0x000000ffff17a224 */ /* 0x000fe200078e0a17 */
[C---:B------:R-:W-:Y:S01]  /*12f0*/  ISETP.GT.U32.AND P2, PT, R2.reuse, R33, PT ;  /* 0x000000210200720c */ /* 0x040fe20003f44070 */
[----:B------:R-:W-:Y:S01]  /*1300*/  @!P6 IMAD.MOV R25, RZ, RZ, -R25 ;  /* 0x000000ffff19e224 */ /* 0x000fe200078e0a19 */
[C---:B------:R-:W-:Y:S01]  /*1310*/  ISETP.GT.U32.AND P3, PT, R2.reuse, R35, PT ;  /* 0x000000230200720c */ /* 0x040fe20003f64070 */
[----:B------:R-:W-:Y:S01]  /*1320*/  @!P1 IMAD.MOV R27, RZ, RZ, -R27 ;  /* 0x000000ffff1b9224 */ /* 0x000fe200078e0a1b */
[C---:B------:R-:W-:Y:S01]  /*1330*/  ISETP.GT.U32.AND P6, PT, R2.reuse, R37, PT ;  /* 0x000000250200720c */ /* 0x040fe20003fc4070 */
[----:B------:R-:W-:Y:S01]  /*1340*/  IMAD R3, R3, 0x80, R6 ;  /* 0x0000008003037824 */ /* 0x000fe200078e0206 */
[----:B------:R-:W-:Y:S01]  /*1350*/  ISETP.GT.U32.AND P1, PT, R2, R7, PT ;  /* 0x000000070200720c */ /* 0x000fe20003f24070 */
[----:B------:R-:W-:Y:S01]  /*1360*/  IMAD R4, R4, UR5, RZ ;  /* 0x0000000504047c24 */ /* 0x000fe2000f8e02ff */
[----:B------:R-:W-:Y:S01]  /*1370*/  LOP3.LUT R6, RZ, R13, RZ, 0x33, !PT ;  /* 0x0000000dff067212 */ /* 0x000fe200078e33ff */
[----:B------:R-:W-:-:S02]  /*1380*/  @!P5 IMAD.IADD R39, R39, 0x1, -R2 ;  /* 0x000000012727d824 */ /* 0x000fc400078e0a02 */
[----:B------:R-:W-:Y:S01]  /*1390*/  @!P4 IMAD.MOV R29, RZ, RZ, -R29 ;  /* 0x000000ffff1dc224 */ /* 0x000fe200078e0a1d */
[----:B------:R-:W-:Y:S01]  /*13a0*/  ISETP.GE.AND P4, PT, R24, RZ, PT ;  /* 0x000000ff1800720c */ /* 0x000fe20003f86270 */
[--C-:B------:R-:W-:Y:S01]  /*13b0*/  @!P2 IMAD.IADD R33, R33, 0x1, -R2.reuse ;  /* 0x000000012121a824 */ /* 0x100fe200078e0a02 */
[----:B------:R-:W-:Y:S01]  /*13c0*/  ISETP.GT.U32.AND P5, PT, R2, R39, PT ;  /* 0x000000270200720c */ /* 0x000fe20003fa4070 */
[--C-:B------:R-:W-:Y:S01]  /*13d0*/  @!P3 IMAD.IADD R35, R35, 0x1, -R2.reuse ;  /* 0x000000012323b824 */ /* 0x100fe200078e0a02 */
[----:B------:R-:W-:Y:S01]  /*13e0*/  ISETP.GE.AND P2, PT, R14, RZ, PT ;  /* 0x000000ff0e00720c */ /* 0x000fe20003f46270 */
[--C-:B------:R-:W-:Y:S01]  /*13f0*/  @!P6 IMAD.IADD R37, R37, 0x1, -R2.reuse ;  /* 0x000000012525e824 */ /* 0x100fe200078e0a02 */
[----:B------:R-:W-:Y:S01]  /*1400*/  ISETP.GE.AND P3, PT, R26, RZ, PT ;  /* 0x000000ff1a00720c */ /* 0x000fe20003f66270 */
[----:B------:R-:W-:Y:S01]  /*1410*/  @!P1 IMAD.IADD R7, R7, 0x1, -R2 ;  /* 0x0000000107079824 */ /* 0x000fe200078e0a02 */
[----:B------:R-:W-:Y:S01]  /*1420*/  ISETP.GE.AND P6, PT, R28, RZ, PT ;  /* 0x000000ff1c00720c */ /* 0x000fe20003fc6270 */
[----:B------:R-:W-:Y:S01]  /*1430*/  IMAD.IADD R68, R3, 0x1, R68 ;  /* 0x0000000103447824 */ /* 0x000fe200078e0244 */
[----:B------:R-:W-:-:S03]  /*1440*/  ISETP.GE.AND P1, PT, R30, RZ, PT ;  /* 0x000000ff1e00720c */ /* 0x000fc60003f26270 */
[----:B------:R-:W-:Y:S01]  /*1450*/  @!P4 IMAD.MOV R31, RZ, RZ, -R31 ;  /* 0x000000ffff1fc224 */ /* 0x000fe200078e0a1f */
[----:B------:R-:W-:Y:S01]  /*1460*/  LOP3.LUT R76, R68, 0x40, RZ, 0x3c, !PT ;  /* 0x00000040444c7812 */ /* 0x000fe200078e3cff */
[----:B------:R-:W-:Y:S01]  /*1470*/  @!P5 IMAD.IADD R39, R39, 0x1, -R2 ;  /* 0x000000012727d824 */ /* 0x000fe200078e0a02 */
[----:B------:R-:W-:Y:S01]  /*1480*/  ISETP.NE.AND P5, PT, R13, RZ, PT ;  /* 0x000000ff0d00720c */ /* 0x000fe20003fa5270 */
[----:B------:R-:W1:Y:S01]  /*1490*/  LDC.64 R2, c[0x0][0x218] ;  /* 0x00008600ff027b82 */ /* 0x000e620000000a00 */
[----:B------:R-:W-:Y:S02]  /*14a0*/  @!P2 IMAD.MOV R33, RZ, RZ, -R33 ;  /* 0x000000ffff21a224 */ /* 0x000fe400078e0a21 */
[----:B------:R-:W-:Y:S01]  /*14b0*/  @!P3 IMAD.MOV R35, RZ, RZ, -R35 ;  /* 0x000000ffff23b224 */ /* 0x000fe200078e0a23 */
[C---:B------:R-:W-:Y:S01]  /*14c0*/  SEL R9, R6.reuse, R9, !P5 ;  /* 0x0000000906097207 */ /* 0x040fe20006800000 */
[----:B------:R-:W-:Y:S01]  /*14d0*/  @!P6 IMAD.MOV R37, RZ, RZ, -R37 ;  /* 0x000000ffff25e224 */ /* 0x000fe200078e0a25 */
[C---:B------:R-:W-:Y:S01]  /*14e0*/  SEL R11, R6.reuse, R11, !P5 ;  /* 0x0000000b060b7207 */ /* 0x040fe20006800000 */
[----:B------:R-:W-:Y:S01]  /*14f0*/  @!P1 IMAD.MOV R7, RZ, RZ, -R7 ;  /* 0x000000ffff079224 */ /* 0x000fe200078e0a07 */
[C---:B------:R-:W-:Y:S01]  /*1500*/  SEL R15, R6.reuse, R15, !P5 ;  /* 0x0000000f060f7207 */ /* 0x040fe20006800000 */
[----:B------:R-:W-:Y:S01]  /*1510*/  @!P0 IMAD.MOV R39, RZ, RZ, -R39 ;  /* 0x000000ffff278224 */ /* 0x000fe200078e0a27 */
[C---:B------:R-:W-:Y:S01]  /*1520*/  SEL R17, R6.reuse, R17, !P5 ;  /* 0x0000001106117207 */ /* 0x040fe20006800000 */
[-C--:B0-----:R-:W-:Y:S01]  /*1530*/  IMAD R9, R9, R8.reuse, RZ ;  /* 0x0000000809097224 */ /* 0x081fe200078e02ff */
[C---:B------:R-:W-:Y:S01]  /*1540*/  SEL R19, R6.reuse, R19, !P5 ;  /* 0x0000001306137207 */ /* 0x040fe20006800000 */
[-C--:B------:R-:W-:Y:S01]  /*1550*/  IMAD R11, R11, R8.reuse, RZ ;  /* 0x000000080b0b7224 */ /* 0x080fe200078e02ff */
        /* <DEDUP_REMOVED lines=20> */
[----:B------:R-:W-:Y:S01]  /*16a0*/  SEL R6, R6, R39, !P5 ;  /* 0x0000002706067207 */ /* 0x000fe20006800000 */
[----:B------:R-:W-:Y:S01]  /*16b0*/  IMAD R35, R35, R8, RZ ;  /* 0x0000000823237224 */ /* 0x000fe200078e02ff */
[----:B-1----:R-:W-:Y:S01]  /*16c0*/  LEA R66, P2, R9, R2, 0x1 ;  /* 0x0000000209427211 */ /* 0x002fe200078408ff */
[----:B------:R-:W-:Y:S01]  /*16d0*/  IMAD R37, R37, R8, RZ ;  /* 0x0000000825257224 */ /* 0x000fe200078e02ff */
[----:B------:R-:W-:Y:S01]  /*16e0*/  LEA R64, P3, R11, R2, 0x1 ;  /* 0x000000020b407211 */ /* 0x000fe200078608ff */
[----:B------:R-:W-:Y:S01]  /*16f0*/  IMAD R7, R7, R8, RZ ;  /* 0x0000000807077224 */ /* 0x000fe200078e02ff */
[----:B------:R-:W-:Y:S01]  /*1700*/  LEA R62, P4, R15, R2, 0x1 ;  /* 0x000000020f3e7211 */ /* 0x000fe200078808ff */
[----:B------:R-:W-:Y:S01]  /*1710*/  IMAD R8, R6, R8, RZ ;  /* 0x0000000806087224 */ /* 0x000fe200078e02ff */
[----:B------:R-:W-:Y:S01]  /*1720*/  LEA R60, P5, R17, R2, 0x1 ;  /* 0x00000002113c7211 */ /* 0x000fe200078a08ff */
[----:B------:R-:W0:Y:S01]  /*1730*/  LDC R6, c[0x0][0x238] ;  /* 0x00008e00ff067b82 */ /* 0x000e220000000800 */
[----:B------:R-:W-:-:S02]  /*1740*/  LEA.HI.X.SX32 R67, R9, R3, 0x1, P2 ;  /* 0x0000000309437211 */ /* 0x000fc400010f0eff */
[-C--:B------:R-:W-:Y:S02]  /*1750*/  LEA R58, P6, R19, R2.reuse, 0x1 ;  /* 0x00000002133a7211 */ /* 0x080fe400078c08ff */
[-C--:B------:R-:W-:Y:S02]  /*1760*/  LEA R56, P1, R21, R2.reuse, 0x1 ;  /* 0x0000000215387211 */ /* 0x080fe400078208ff */
[-C--:B------:R-:W-:Y:S02]  /*1770*/  LEA R52, P2, R23, R2.reuse, 0x1 ;  /* 0x0000000217347211 */ /* 0x080fe400078408ff */
[-C--:B------:R-:W-:Y:S02]  /*1780*/  LEA.HI.X.SX32 R65, R11, R3.reuse, 0x1, P3 ;  /* 0x000000030b417211 */ /* 0x080fe400018f0eff */
[----:B------:R-:W-:Y:S02]  /*1790*/  LEA R54, P3, R25, R2, 0x1 ;  /* 0x0000000219367211 */ /* 0x000fe400078608ff */
[----:B------:R-:W-:-:S02]  /*17a0*/  LEA.HI.X.SX32 R63, R15, R3, 0x1, P4 ;  /* 0x000000030f3f7211 */ /* 0x000fc400020f0eff */
[-C--:B------:R-:W-:Y:S02]  /*17b0*/  LEA.HI.X.SX32 R61, R17, R3.reuse, 0x1, P5 ;  /* 0x00000003113d7211 */ /* 0x080fe400028f0eff */
[-C--:B------:R-:W-:Y:S02]  /*17c0*/  LEA R46, P4, R27, R2.reuse, 0x1 ;  /* 0x000000021b2e7211 */ /* 0x080fe400078808ff */
[----:B------:R-:W-:Y:S02]  /*17d0*/  LEA R48, P5, R29, R2, 0x1 ;  /* 0x000000021d307211 */ /* 0x000fe400078a08ff */
[-C--:B------:R-:W-:Y:S02]  /*17e0*/  LEA.HI.X.SX32 R59, R19, R3.reuse, 0x1, P6 ;  /* 0x00000003133b7211 */ /* 0x080fe400030f0eff */
[-C--:B------:R-:W-:Y:S01]  /*17f0*/  LEA.HI.X.SX32 R57, R21, R3.reuse, 0x1, P1 ;  /* 0x0000000315397211 */ /* 0x080fe200008f0eff */
[-C--:B0-----:R-:W-:Y:S01]  /*1800*/  IMAD R75, R75, R6.reuse, RZ ;  /* 0x000000064b4b7224 */ /* 0x081fe200078e02ff */
[-C--:B------:R-:W-:Y:S01]  /*1810*/  LEA.HI.X.SX32 R53, R23, R3.reuse, 0x1, P2 ;  /* 0x0000000317357211 */ /* 0x080fe200010f0eff */
[----:B------:R-:W-:Y:S01]  /*1820*/  IMAD R77, R77, R6, RZ ;  /* 0x000000064d4d7224 */ /* 0x000fe200078e02ff */
[----:B------:R-:W-:Y:S01]  /*1830*/  LEA R50, P6, R31, R2, 0x1 ;  /* 0x000000021f327211 */ /* 0x000fe200078c08ff */
[----:B------:R-:W-:Y:S01]  /*1840*/  IMAD R79, R79, R6, RZ ;  /* 0x000000064f4f7224 */ /* 0x000fe200078e02ff */
[----:B------:R-:W-:Y:S01]  /*1850*/  LEA R38, P1, R33, R2, 0x1 ;  /* 0x0000000221267211 */ /* 0x000fe200078208ff */
[----:B------:R-:W-:Y:S01]  /*1860*/  IMAD R81, R81, R6, RZ ;  /* 0x0000000651517224 */ /* 0x000fe200078e02ff */
[----:B------:R-:W-:Y:S01]  /*1870*/  LEA R40, P2, R35, R2, 0x1 ;  /* 0x0000000223287211 */ /* 0x000fe200078408ff */
[-C--:B------:R-:W-:Y:S01]  /*1880*/  IMAD R83, R83, R6.reuse, RZ ;  /* 0x0000000653537224 */ /* 0x080fe200078e02ff */
[-C--:B------:R-:W-:Y:S01]  /*1890*/  LEA.HI.X.SX32 R55, R25, R3.reuse, 0x1, P3 ;  /* 0x0000000319377211 */ /* 0x080fe200018f0eff */
[----:B------:R-:W-:Y:S01]  /*18a0*/  IMAD R85, R85, R6, RZ ;  /* 0x0000000655557224 */ /* 0x000fe200078e02ff */
[----:B------:R-:W-:Y:S01]  /*18b0*/  LEA R42, P3, R37, R2, 0x1 ;  /* 0x00000002252a7211 */ /* 0x000fe200078608ff */
[-C--:B------:R-:W-:Y:S01]  /*18c0*/  IMAD R87, R87, R6.reuse, RZ ;  /* 0x0000000657577224 */ /* 0x080fe200078e02ff */
[-C--:B------:R-:W-:Y:S01]  /*18d0*/  LEA.HI.X.SX32 R47, R27, R3.reuse, 0x1, P4 ;  /* 0x000000031b2f7211 */ /* 0x080fe200020f0eff */
[----:B------:R-:W-:Y:S01]  /*18e0*/  IMAD R89, R89, R6, RZ ;  /* 0x0000000659597224 */ /* 0x000fe200078e02ff */
[----:B------:R-:W-:-:S02]  /*18f0*/  LEA.HI.X.SX32 R49, R29, R3, 0x1, P5 ;  /* 0x000000031d317211 */ /* 0x000fc400028f0eff */
[----:B------:R-:W-:Y:S02]  /*1900*/  CS2R R28, SRZ ;  /* 0x00000000001c7805 */ /* 0x000fe4000001ff00 */
[-C--:B------:R-:W-:Y:S01]  /*1910*/  LEA R44, P4, R7, R2.reuse, 0x1 ;  /* 0x00000002072c7211 */ /* 0x080fe200078808ff */
[----:B------:R-:W-:Y:S01]  /*1920*/  IMAD.SHL.U32 R91, R6, 0x40, RZ ;  /* 0x00000040065b7824 */ /* 0x000fe200078e00ff */
[----:B------:R-:W-:Y:S02]  /*1930*/  LEA R36, P5, R8, R2, 0x1 ;  /* 0x0000000208247211 */ /* 0x000fe400078a08ff */
[----:B------:R-:W-:Y:S02]  /*1940*/  LEA R5, P0, R4, UR6, 0x1 ;  /* 0x0000000604057c11 */ /* 0x000fe4000f8008ff */
[----:B------:R-:W-:Y:S02]  /*1950*/  LEA.HI.X.SX32 R51, R31, R3, 0x1, P6 ;  /* 0x000000031f337211 */ /* 0x000fe400030f0eff */
[----:B------:R-:W-:-:S02]  /*1960*/  CS2R R30, SRZ ;  /* 0x00000000001e7805 */ /* 0x000fc4000001ff00 */
[-C--:B------:R-:W-:Y:S02]  /*1970*/  LEA.HI.X.SX32 R39, R33, R3.reuse, 0x1, P1 ;  /* 0x0000000321277211 */ /* 0x080fe400008f0eff */
[----:B------:R-:W-:Y:S02]  /*1980*/  CS2R R32, SRZ ;  /* 0x0000000000207805 */ /* 0x000fe4000001ff00 */
[-C--:B------:R-:W-:Y:S02]  /*1990*/  LEA.HI.X.SX32 R41, R35, R3.reuse, 0x1, P2 ;  /* 0x0000000323297211 */ /* 0x080fe400010f0eff */
[----:B------:R-:W-:Y:S02]  /*19a0*/  CS2R R34, SRZ ;  /* 0x0000000000227805 */ /* 0x000fe4000001ff00 */
[-C--:B------:R-:W-:Y:S02]  /*19b0*/  LEA.HI.X.SX32 R43, R37, R3.reuse, 0x1, P3 ;  /* 0x00000003252b7211 */ /* 0x080fe400018f0eff */
[----:B------:R-:W-:-:S02]  /*19c0*/  LEA.HI.X.SX32 R45, R7, R3, 0x1, P4 ;  /* 0x00000003072d7211 */ /* 0x000fc400020f0eff */
[----:B------:R-:W-:Y:S02]  /*19d0*/  LEA.HI.X.SX32 R37, R8, R3, 0x1, P5 ;  /* 0x0000000308257211 */ /* 0x000fe400028f0eff */
[----:B------:R-:W-:Y:S01]  /*19e0*/  LEA.HI.X.SX32 R3, R4, UR7, 0x1, P0 ;  /* 0x0000000704037c11 */ /* 0x000fe200080f0eff */
[----:B------:R-:W-:-:S06]  /*19f0*/  ULDC UR7, c[0x0][0x230] ;  /* 0x00008c0000077ab9 */ /* 0x000fcc0000000800 */
.L_x_1:
[----:B------:R-:W0:Y:S01]  /*1a00*/  S2R R21, SR_TID.X ;  /* 0x0000000000157919 */ /* 0x000e220000002100 */
[----:B------:R-:W-:Y:S02]  /*1a10*/  PRMT R14, RZ, 0x7610, R14 ;  /* 0x00007610ff0e7816 */ /* 0x000fe4000000000e */
[----:B------:R-:W-:Y:S02]  /*1a20*/  PRMT R15, RZ, 0x7610, R15 ;  /* 0x00007610ff0f7816 */ /* 0x000fe4000000000f */
[----:B------:R-:W-:Y:S02]  /*1a30*/  PRMT R17, RZ, 0x7610, R17 ;  /* 0x00007610ff117816 */ /* 0x000fe40000000011 */
[C---:B0-----:R-:W-:Y:S02]  /*1a40*/  LEA.HI R2, R21.reuse, 0x18, RZ, 0x1b ;  /* 0x0000001815027811 */ /* 0x041fe400078fd8ff */
[----:B------:R-:W-:Y:S02]  /*1a50*/  LEA.HI R4, R21, 0x38, RZ, 0x1b ;  /* 0x0000003815047811 */ /* 0x000fe400078fd8ff */
[----:B------:R-:W-:-:S02]  /*1a60*/  SHF.R.U32.HI R12, RZ, 0x5, R21 ;  /* 0x00000005ff0c7819 */ /* 0x000fc40000011615 */
[----:B------:R-:W-:Y:S01]  /*1a70*/  ISETP.GE.AND P1, PT, R2, UR7, PT ;  /* 0x0000000702007c0c */ /* 0x000fe2000bf26270 */
[----:B------:R-:W-:Y:S01]  /*1a80*/  IMAD.MOV.U32 R2, RZ, RZ, R5 ;  /* 0x000000ffff027224 */ /* 0x000fe200078e0005 */
[----:B------:R-:W-:Y:S02]  /*1a90*/  ISETP.GE.AND P2, PT, R4, UR7, PT ;  /* 0x0000000704007c0c */ /* 0x000fe4000bf46270 */
[----:B------:R-:W-:Y:S01]  /*1aa0*/  SGXT.U32 R12, R12, 0x3 ;  /* 0x000000030c0c781a */ /* 0x000fe20000000000 */
[----:B------:R-:W-:-:S03]  /*1ab0*/  IMAD.WIDE R8, R77, 0x2, R2 ;  /* 0x000000024d087825 */ /* 0x000fc600078e0202 */
[C---:B------:R-:W-:Y:S01]  /*1ac0*/  ISETP.GE.AND P0, PT, R12.reuse, UR7, PT ;  /* 0x000000070c007c0c */ /* 0x040fe2000bf06270 */
[----:B------:R-:W-:Y:S01]  /*1ad0*/  IMAD.WIDE R10, R75, 0x2, R2 ;  /* 0x000000024b0a7825 */ /* 0x000fe200078e0202 */
[C---:B------:R-:W-:Y:S02]  /*1ae0*/  LOP3.LUT R4, R12.reuse, 0x8, RZ, 0xfc, !PT ;  /* 0x000000080c047812 */ /* 0x040fe400078efcff */
[----:B------:R-:W-:Y:S01]  /*1af0*/  LOP3.LUT R5, R12, 0x10, RZ, 0xfc, !PT ;  /* 0x000000100c057812 */ /* 0x000fe200078efcff */
[----:B------:R-:W2:Y:S01]  /*1b00*/  @!P1 LDG.E.U16 R14, desc[UR8][R8.64] ;  /* 0x00000008080e9981 */ /* 0x000ea2000c1e1500 */
[----:B------:R-:W-:-:S03]  /*1b10*/  ISETP.GE.AND P1, PT, R4, UR7, PT ;  /* 0x0000000704007c0c */ /* 0x000fc6000bf26270 */
[----:B------:R0:W3:Y:S01]  /*1b20*/  @!P2 LDG.E.U16 R15, desc[UR8][R10.64] ;  /* 0x000000080a0fa981 */ /* 0x0000e2000c1e1500 */
[----:B------:R-:W-:Y:S01]  /*1b30*/  ISETP.GE.AND P2, PT, R5, UR7, PT ;  /* 0x0000000705007c0c */ /* 0x000fe2000bf46270 */
[--C-:B------:R-:W-:Y:S01]  /*1b40*/  IMAD.WIDE R4, R79, 0x2, R2.reuse ;  /* 0x000000024f047825 */ /* 0x100fe200078e0202 */
[C---:B------:R-:W-:Y:S02]  /*1b50*/  LOP3.LUT R13, R12.reuse, 0x20, RZ, 0xfc, !PT ;  /* 0x000000200c0d7812 */ /* 0x040fe400078efcff */
[C---:B------:R-:W-:Y:S01]  /*1b60*/  LOP3.LUT R18, R12.reuse, 0x28, RZ, 0xfc, !PT ;  /* 0x000000280c127812 */ /* 0x040fe200078efcff */
[----:B------:R-:W-:Y:S01]  /*1b70*/  IMAD.WIDE R6, R89, 0x2, R2 ;  /* 0x0000000259067825 */ /* 0x000fe200078e0202 */
[----:B------:R-:W-:Y:S01]  /*1b80*/  LOP3.LUT R12, R12, 0x30, RZ, 0xfc, !PT ;  /* 0x000000300c0c7812 */ /* 0x000fe200078efcff */
[----:B------:R-:W4:Y:S01]  /*1b90*/  @!P0 LDG.E.U16 R17, desc[UR8][R4.64] ;  /* 0x0000000804118981 */ /* 0x000f22000c1e1500 */
[----:B------:R-:W-:Y:S02]  /*1ba0*/  ISETP.GE.AND P3, PT, R13, UR7, PT ;  /* 0x000000070d007c0c */ /* 0x000fe4000bf66270 */
[----:B------:R-:W-:-:S02]  /*1bb0*/  ISETP.GE.AND P0, PT, R18, UR7, PT ;  /* 0x0000000712007c0c */ /* 0x000fc4000bf06270 */
[----:B------:R-:W-:Y:S02]  /*1bc0*/  ISETP.GE.AND P4, PT, R12, UR7, PT ;  /* 0x000000070c007c0c */ /* 0x000fe4000bf86270 */
[----:B------:R-:W-:Y:S01]  /*1bd0*/  PRMT R16, RZ, 0x7610, R16 ;  /* 0x00007610ff107816 */ /* 0x000fe20000000010 */
[----:B0-----:R-:W-:Y:S01]  /*1be0*/  IMAD.WIDE R10, R87, 0x2, R2 ;  /* 0x00000002570a7825 */ /* 0x001fe200078e0202 */
[----:B------:R-:W-:Y:S02]  /*1bf0*/  PRMT R18, RZ, 0x7610, R18 ;  /* 0x00007610ff127816 */ /* 0x000fe40000000012 */
[----:B------:R-:W-:Y:S01]  /*1c00*/  PRMT R19, RZ, 0x7610, R19 ;  /* 0x00007610ff137816 */ /* 0x000fe20000000013 */
[----:B------:R-:W-:Y:S01]  /*1c10*/  IMAD.WIDE R12, R85, 0x2, R2 ;  /* 0x00000002550c7825 */ /* 0x000fe200078e0202 */
[----:B------:R0:W5:Y:S01]  /*1c20*/  @!P1 LDG.E.U16 R16, desc[UR8][R6.64] ;  /* 0x0000000806109981 */ /* 0x000162000c1e1500 */
[----:B------:R-:W-:Y:S02]  /*1c30*/  PRMT R20, RZ, 0x7610, R20 ;  /* 0x00007610ff147816 */ /* 0x000fe40000000014 */
[----:B------:R-:W-:Y:S01]  /*1c40*/  PRMT R22, RZ, 0x7610, R22 ;  /* 0x00007610ff167816 */ /* 0x000fe20000000016 */
[--C-:B------:R-:W-:Y:S01]  /*1c50*/  IMAD.WIDE R8, R83, 0x2, R2.reuse ;  /* 0x0000000253087825 */ /* 0x100fe200078e0202 */
[----:B------:R-:W5:Y:S04]  /*1c60*/  @!P2 LDG.E.U16 R18, desc[UR8][R10.64] ;  /* 0x000000080a12a981 */ /* 0x000f68000c1e1500 */
[----:B------:R-:W5:Y:S01]  /*1c70*/  @!P3 LDG.E.U16 R19, desc[UR8][R12.64] ;  /* 0x000000080c13b981 */ /* 0x000f62000c1e1500 */
[----:B0-----:R-:W-:-:S03]  /*1c80*/  IMAD.WIDE R6, R81, 0x2, R2 ;  /* 0x0000000251067825 */ /* 0x001fc600078e0202 */
[----:B------:R-:W5:Y:S04]  /*1c90*/  @!P0 LDG.E.U16 R20, desc[UR8][R8.64] ;  /* 0x0000000808148981 */ /* 0x000f68000c1e1500 */
[----:B------:R0:W5:Y:S01]  /*1ca0*/  @!P4 LDG.E.U16 R22, desc[UR8][R6.64] ;  /* 0x000000080616c981 */ /* 0x000162000c1e1500 */
[----:B------:R-:W-:Y:S01]  /*1cb0*/  ISETP.GE.AND P1, PT, R72, UR7, PT ;  /* 0x0000000748007c0c */ /* 0x000fe2000bf26270 */
[C---:B------:R-:W-:Y:S01]  /*1cc0*/  IMAD.WIDE R4, R93.reuse, 0x2, R36 ;  /* 0x000000025d047825 */ /* 0x040fe200078e0224 */
[----:B------:R-:W-:Y:S01]  /*1cd0*/  PRMT R23, RZ, 0x7610, R23 ;  /* 0x00007610ff177816 */ /* 0x000fe20000000017 */
[----:B------:R-:W-:Y:S01]  /*1ce0*/  BAR.SYNC.DEFER_BLOCKING 0x0 ;  /* 0x0000000000007b1d */ /* 0x000fe20000010000 */
[----:B------:R-:W-:Y:S02]  /*1cf0*/  PRMT R80, RZ, 0x7610, R80 ;  /* 0x00007610ff507816 */ /* 0x000fe40000000050 */
[----:B------:R-:W-:Y:S01]  /*1d00*/  PRMT R84, RZ, 0x7610, R84 ;  /* 0x00007610ff547816 */ /* 0x000fe20000000054 */
[----:B0-----:R-:W-:Y:S01]  /*1d10*/  IMAD.WIDE R6, R93, 0x2, R44 ;  /* 0x000000025d067825 */ /* 0x001fe200078e022c */
[----:B------:R-:W-:-:S02]  /*1d20*/  PRMT R78, RZ, 0x7610, R78 ;  /* 0x00007610ff4e7816 */ /* 0x000fc4000000004e */
[----:B------:R-:W-:Y:S01]  /*1d30*/  PRMT R25, RZ, 0x7610, R25 ;  /* 0x00007610ff197816 */ /* 0x000fe20000000019 */
[C---:B------:R-:W-:Y:S01]  /*1d40*/  IMAD.WIDE R10, R93.reuse, 0x2, R40 ;  /* 0x000000025d0a7825 */ /* 0x040fe200078e0228 */
[----:B------:R-:W-:Y:S02]  /*1d50*/  PRMT R26, RZ, 0x7610, R26 ;  /* 0x00007610ff1a7816 */ /* 0x000fe4000000001a */
[----:B------:R-:W-:Y:S01]  /*1d60*/  PRMT R88, RZ, 0x7610, R88 ;  /* 0x00007610ff587816 */ /* 0x000fe20000000058 */
[----:B------:R-:W-:Y:S01]  /*1d70*/  IMAD.WIDE R8, R93, 0x2, R42 ;  /* 0x000000025d087825 */ /* 0x000fe200078e022a */
[----:B------:R0:W5:Y:S04]  /*1d80*/  @!P1 LDG.E.U16 R23, desc[UR8][R4.64] ;  /* 0x0000000804179981 */ /* 0x000168000c1e1500 */
[----:B------:R1:W5:Y:S01]  /*1d90*/  @!P1 LDG.E.U16 R80, desc[UR8][R6.64] ;  /* 0x0000000806509981 */ /* 0x000362000c1e1500 */
[----:B------:R-:W-:-:S02]  /*1da0*/  PRMT R27, RZ, 0x7610, R27 ;  /* 0x00007610ff1b7816 */ /* 0x000fc4000000001b */
[----:B------:R-:W-:Y:S01]  /*1db0*/  PRMT R82, RZ, 0x7610, R82 ;  /* 0x00007610ff527816 */ /* 0x000fe20000000052 */
[----:B------:R1:W5:Y:S01]  /*1dc0*/  @!P1 LDG.E.U16 R78, desc[UR8][R10.64] ;  /* 0x000000080a4e9981 */ /* 0x000362000c1e1500 */
[C---:B0-----:R-:W-:Y:S01]  /*1dd0*/  IMAD.WIDE R4, R93.reuse, 0x2, R50 ;  /* 0x000000025d047825 */ /* 0x041fe200078e0232 */
[----:B------:R-:W-:Y:S02]  /*1de0*/  PRMT R90, RZ, 0x7610, R90 ;  /* 0x00007610ff5a7816 */ /* 0x000fe4000000005a */
[----:B------:R0:W5:Y:S01]  /*1df0*/  @!P1 LDG.E.U16 R25, desc[UR8][R8.64] ;  /* 0x0000000808199981 */ /* 0x000162000c1e1500 */
[----:B-1----:R-:W-:-:S03]  /*1e00*/  IMAD.WIDE R6, R93, 0x2, R48 ;  /* 0x000000025d067825 */ /* 0x002fc600078e0230 */
[----:B------:R1:W5:Y:S01]  /*1e10*/  @!P1 LDG.E.U16 R84, desc[UR8][R4.64] ;  /* 0x0000000804549981 */ /* 0x000362000c1e1500 */
[----:B------:R-:W-:Y:S01]  /*1e20*/  PRMT R24, RZ, 0x7610, R24 ;  /* 0x00007610ff187816 */ /* 0x000fe20000000018 */
[C---:B------:R-:W-:Y:S01]  /*1e30*/  IMAD.WIDE R10, R93.reuse, 0x2, R54 ;  /* 0x000000025d0a7825 */ /* 0x040fe200078e0236 */
[----:B------:R-:W-:Y:S01]  /*1e40*/  PRMT R92, RZ, 0x7610, R92 ;  /* 0x00007610ff5c7816 */ /* 0x000fe2000000005c */
[----:B------:R1:W5:Y:S02]  /*1e50*/  @!P1 LDG.E.U16 R26, desc[UR8][R6.64] ;  /* 0x00000008061a9981 */ /* 0x000364000c1e1500 */
[C---:B0-----:R-:W-:Y:S02]  /*1e60*/  IMAD.WIDE R8, R93.reuse, 0x2, R46 ;  /* 0x000000025d087825 */ /* 0x041fe400078e022e */
[----:B------:R0:W5:Y:S02]  /*1e70*/  @!P1 LDG.E.U16 R27, desc[UR8][R10.64] ;  /* 0x000000080a1b9981 */ /* 0x000164000c1e1500 */
[C---:B-1----:R-:W-:Y:S01]  /*1e80*/  IMAD.WIDE R4, R93.reuse, 0x2, R56 ;  /* 0x000000025d047825 */ /* 0x042fe200078e0238 */
[----:B------:R-:W-:Y:S01]  /*1e90*/  PRMT R86, RZ, 0x7610, R86 ;  /* 0x00007610ff567816 */ /* 0x000fe20000000056 */
[----:B------:R1:W5:Y:S02]  /*1ea0*/  @!P1 LDG.E.U16 R82, desc[UR8][R8.64] ;  /* 0x0000000808529981 */ /* 0x000364000c1e1500 */
[----:B------:R-:W-:-:S02]  /*1eb0*/  IMAD.WIDE R6, R93, 0x2, R58 ;  /* 0x000000025d067825 */ /* 0x000fc400078e023a */
[----:B------:R1:W5:Y:S02]  /*1ec0*/  @!P1 LDG.E.U16 R88, desc[UR8][R4.64] ;  /* 0x0000000804589981 */ /* 0x000364000c1e1500 */
[C---:B------:R-:W-:Y:S01]  /*1ed0*/  IMAD.WIDE R12, R93.reuse, 0x2, R38 ;  /* 0x000000025d0c7825 */ /* 0x040fe200078e0226 */
[----:B0-----:R-:W-:Y:S01]  /*1ee0*/  PRMT R10, RZ, 0x7610, R10 ;  /* 0x00007610ff0a7816 */ /* 0x001fe2000000000a */
[----:B------:R0:W5:Y:S01]  /*1ef0*/  @!P1 LDG.E.U16 R90, desc[UR8][R6.64] ;  /* 0x00000008065a9981 */ /* 0x000162000c1e1500 */
[----:B------:R-:W-:Y:S01]  /*1f00*/  PRMT R11, RZ, 0x7610, R11 ;  /* 0x00007610ff0b7816 */ /* 0x000fe2000000000b */
[C---:B-1----:R-:W-:Y:S01]  /*1f10*/  IMAD.WIDE R8, R93.reuse, 0x2, R60 ;  /* 0x000000025d087825 */ /* 0x042fe200078e023c */
[----:B------:R-:W-:Y:S01]  /*1f20*/  PRMT R94, RZ, 0x7610, R94 ;  /* 0x00007610ff5e7816 */ /* 0x000fe2000000005e */
[----:B------:R1:W5:Y:S02]  /*1f30*/  @!P1 LDG.E.U16 R24, desc[UR8][R12.64] ;  /* 0x000000080c189981 */ /* 0x000364000c1e1500 */
[----:B------:R-:W-:-:S02]  /*1f40*/  IMAD.WIDE R4, R93, 0x2, R62 ;  /* 0x000000025d047825 */ /* 0x000fc400078e023e */
[----:B------:R-:W5:Y:S02]  /*1f50*/  @!P1 LDG.E.U16 R10, desc[UR8][R8.64] ;  /* 0x00000008080a9981 */ /* 0x000f64000c1e1500 */
[C---:B0-----:R-:W-:Y:S02]  /*1f60*/  IMAD.WIDE R6, R93.reuse, 0x2, R64 ;  /* 0x000000025d067825 */ /* 0x041fe400078e0240 */
[----:B------:R0:W5:Y:S02]  /*1f70*/  @!P1 LDG.E.U16 R92, desc[UR8][R4.64] ;  /* 0x00000008045c9981 */ /* 0x000164000c1e1500 */
[C---:B-1----:R-:W-:Y:S02]  /*1f80*/  IMAD.WIDE R12, R93.reuse, 0x2, R52 ;  /* 0x000000025d0c7825 */ /* 0x042fe400078e0234 */
[----:B------:R-:W5:Y:S04]  /*1f90*/  @!P1 LDG.E.U16 R11, desc[UR8][R6.64] ;  /* 0x00000008060b9981 */ /* 0x000f68000c1e1500 */
[----:B------:R1:W5:Y:S01]  /*1fa0*/  @!P1 LDG.E.U16 R86, desc[UR8][R12.64] ;  /* 0x000000080c569981 */ /* 0x000362000c1e1500 */
[----:B0-----:R-:W-:-:S05]  /*1fb0*/  IMAD.WIDE R4, R93, 0x2, R66 ;  /* 0x000000025d047825 */ /* 0x001fca00078e0242 */
[----:B------:R-:W5:Y:S01]  /*1fc0*/  @!P1 LDG.E.U16 R94, desc[UR8][R4.64] ;  /* 0x00000008045e9981 */ /* 0x000f62000c1e1500 */
[----:B------:R-:W0:Y:S01]  /*1fd0*/  S2UR UR6, SR_CgaCtaId ;  /* 0x00000000000679c3 */ /* 0x000e220000008800 */
[C---:B-1----:R-:W-:Y:S01]  /*1fe0*/  LOP3.LUT R12, R21.reuse, 0xc0, RZ, 0xc0, !PT ;  /* 0x000000c0150c7812 */ /* 0x042fe200078ec0ff */
[----:B------:R-:W-:Y:S01]  /*1ff0*/  IMAD.SHL.U32 R21, R21, 0x2, RZ ;  /* 0x0000000215157824 */ /* 0x000fe200078e00ff */
[----:B------:R-:W-:Y:S02]  /*2000*/  UMOV UR5, 0x400 ;  /* 0x0000040000057882 */ /* 0x000fe40000000000 */
[----:B------:R-:W-:-:S04]  /*2010*/  SHF.R.U32.HI R12, RZ, 0x2, R12 ;  /* 0x00000002ff0c7819 */ /* 0x000fc8000001160c */
[----:B------:R-:W-:-:S04]  /*2020*/  LOP3.LUT R21, R12, 0x1fe, R21, 0x78, !PT ;  /* 0x000001fe0c157812 */ /* 0x000fc800078e7815 */
[----:B------:R-:W-:Y:S01]  /*2030*/  LOP3.LUT R97, R21, 0x40, RZ, 0x3c, !PT ;  /* 0x0000004015617812 */ /* 0x000fe200078e3cff */
[----:B0-----:R-:W-:Y:S01]  /*2040*/  ULEA UR5, UR6, UR5, 0x18 ;  /* 0x0000000506057291 */ /* 0x001fe2000f8ec03f */
[----:B------:R-:W-:-:S05]  /*2050*/  VIADD R74, R74, 0xffffffff ;  /* 0xffffffff4a4a7836 */ /* 0x000fca0000000000 */
[----:B------:R-:W-:-:S03]  /*2060*/  ISETP.NE.U32.AND P0, PT, R74, RZ, PT ;  /* 0x000000ff4a00720c */ /* 0x000fc60003f05070 */
[----:B--2---:R-:W-:Y:S04]  /*2070*/  STS.U16 [R21+UR5+0x2600], R14 ;  /* 0x0026000e15007988 */ /* 0x004fe80008000405 */
[----:B---3--:R-:W-:Y:S04]  /*2080*/  STS.U16 [R21+UR5+0x2e00], R15 ;  /* 0x002e000f15007988 */ /* 0x008fe80008000405 */
[----:B----4-:R-:W-:Y:S04]  /*2090*/  STS.U16 [R21+UR5+0x2000], R17 ;  /* 0x0020001115007988 */ /* 0x010fe80008000405 */
[----:B-----5:R-:W-:Y:S04]  /*20a0*/  STS.U16 [R21+UR5+0x2200], R16 ;  /* 0x0022001015007988 */ /* 0x020fe80008000405 */
[----:B------:R-:W-:Y:S04]  /*20b0*/  STS.U16 [R21+UR5+0x2400], R18 ;  /* 0x0024001215007988 */ /* 0x000fe80008000405 */
[----:B------:R-:W-:Y:S04]  /*20c0*/  STS.U16 [R21+UR5+0x2800], R19 ;  /* 0x0028001315007988 */ /* 0x000fe80008000405 */
[----:B------:R-:W-:Y:S04]  /*20d0*/  STS.U16 [R21+UR5+0x2a00], R20 ;  /* 0x002a001415007988 */ /* 0x000fe80008000405 */
[----:B------:R-:W-:Y:S04]  /*20e0*/  STS.U16 [R21+UR5+0x2c00], R22 ;  /* 0x002c001615007988 */ /* 0x000fe80008000405 */
[----:B------:R-:W-:Y:S04]  /*20f0*/  STS.U16 [R21+UR5], R23 ;  /* 0x0000001715007988 */ /* 0x000fe80008000405 */
[----:B------:R-:W-:Y:S04]  /*2100*/  STS.U16 [R21+UR5+0x400], R25 ;  /* 0x0004001915007988 */ /* 0x000fe80008000405 */
        /* <DEDUP_REMOVED lines=13> */
[----:B------:R-:W-:Y:S01]  /*21e0*/  STS.U16 [R97+UR5+0x1e00], R94 ;  /* 0x001e005e61007988 */ /* 0x000fe20008000405 */
[----:B------:R-:W-:Y:S06]  /*21f0*/  BAR.SYNC.DEFER_BLOCKING 0x0 ;  /* 0x0000000000007b1d */ /* 0x000fec0000010000 */
[----:B------:R-:W-:Y:S04]  /*2200*/  LDSM.16.MT88.4 R4, [R0+0x2000] ;  /* 0x002000000004783b */ /* 0x000fe80000004200 */
[----:B------:R-:W0:Y:S04]  /*2210*/  LDSM.16.M88.4 R24, [R68+UR4] ;  /* 0x000000044418783b */ /* 0x000e280008000200 */
[----:B------:R-:W1:Y:S04]  /*2220*/  LDSM.16.M88.4 R12, [R68+UR4+0x1000] ;  /* 0x00100004440c783b */ /* 0x000e680008000200 */
[----:B------:R-:W2:Y:S04]  /*2230*/  LDSM.16.MT88.4 R16, [R0+0x2400] ;  /* 0x002400000010783b */ /* 0x000ea80000004200 */
[----:B------:R-:W-:Y:S04]  /*2240*/  LDSM.16.MT88.4 R20, [R0+0x2800] ;  /* 0x002800000014783b */ /* 0x000fe80000004200 */
[----:B------:R-:W3:Y:S01]  /*2250*/  LDSM.16.M88.4 R8, [R76+UR4] ;  /* 0x000000044c08783b */ /* 0x000ee20008000200 */
[C---:B0-----:R-:W-:Y:S06]  /*2260*/  HMMA.16816.F32.BF16 R28, R4.reuse, R24, R28 ;  /* 0x00000018041c723c */ /* 0x041fec000004181c */
[----:B-1----:R-:W-:Y:S01]  /*2270*/  HMMA.16816.F32.BF16 R32, R4, R12, R32 ;  /* 0x0000000c0420723c */ /* 0x002fe20000041820 */
[----:B------:R-:W0:-:S15]  /*2280*/  LDSM.16.M88.4 R4, [R76+UR4+0x1000] ;  /* 0x001000044c04783b */ /* 0x000e1e0008000200 */
[----:B------:R-:W-:-:S02]  /*2290*/  NOP ;  /* 0x0000000000007918 */ /* 0x000fc40000000000 */
[C---:B--2---:R-:W-:Y:S06]  /*22a0*/  HMMA.16816.F32.BF16 R28, R16.reuse, R26, R28 ;  /* 0x0000001a101c723c */ /* 0x044fec000004181c */
[----:B------:R-:W-:Y:S01]  /*22b0*/  HMMA.16816.F32.BF16 R32, R16, R14, R32 ;  /* 0x0000000e1020723c */ /* 0x000fe20000041820 */
[----:B------:R-:W1:-:S15]  /*22c0*/  LDSM.16.MT88.4 R12, [R0+0x2c00] ;  /* 0x002c0000000c783b */ /* 0x000e5e0000004200 */
[----:B------:R-:W-:-:S02]  /*22d0*/  NOP ;  /* 0x0000000000007918 */ /* 0x000fc40000000000 */
[C---:B---3--:R-:W-:Y:S06]  /*22e0*/  HMMA.16816.F32.BF16 R28, R20.reuse, R8, R28 ;  /* 0x00000008141c723c */ /* 0x048fec000004181c */
[----:B0-----:R-:W-:Y:S01]  /*22f0*/  HMMA.16816.F32.BF16 R32, R20, R4, R32 ;  /* 0x000000041420723c */ /* 0x001fe20000041820 */
[----:B------:R-:W-:Y:S01]  /*2300*/  IMAD.WIDE R2, R91, 0x2, R2 ;  /* 0x000000025b027825 */ /* 0x000fe200078e0202 */
[----:B------:R-:W-:-:S03]  /*2310*/  UIADD3 UR7, UR7, -0x40, URZ ;  /* 0xffffffc007077890 */ /* 0x000fc6000fffe03f */
[----:B------:R-:W-:-:S04]  /*2320*/  IMAD.WIDE R66, R95, 0x2, R66 ;  /* 0x000000025f427825 */ /* 0x000fc800078e0242 */
[----:B------:R-:W-:-:S04]  /*2330*/  IMAD.WIDE R64, R95, 0x2, R64 ;  /* 0x000000025f407825 */ /* 0x000fc800078e0240 */
[----:B------:R-:W-:-:S05]  /*2340*/  IMAD.WIDE R62, R95, 0x2, R62 ;  /* 0x000000025f3e7825 */ /* 0x000fca00078e023e */
[----:B-1----:R-:W-:Y:S01]  /*2350*/  HMMA.16816.F32.BF16 R28, R12, R10, R28 ;  /* 0x0000000a0c1c723c */ /* 0x002fe2000004181c */
[----:B------:R-:W-:-:S05]  /*2360*/  IMAD.WIDE R60, R95, 0x2, R60 ;  /* 0x000000025f3c7825 */ /* 0x000fca00078e023c */
[----:B------:R-:W-:Y:S01]  /*2370*/  HMMA.16816.F32.BF16 R32, R12, R6, R32 ;  /* 0x000000060c20723c */ /* 0x000fe20000041820 */
[----:B------:R-:W-:-:S04]  /*2380*/  IMAD.WIDE R58, R95, 0x2, R58 ;  /* 0x000000025f3a7825 */ /* 0x000fc800078e023a */
        /* <DEDUP_REMOVED lines=11> */
[----:B------:R-:W-:Y:S01]  /*2440*/  IMAD.MOV.U32 R5, RZ, RZ, R2 ;  /* 0x000000ffff057224 */ /* 0x000fe200078e0002 */
[----:B------:R-:W-:Y:S06]  /*2450*/  @P0 BRA `(.L_x_1) ;  /* 0xfffffff400680947 */ /* 0x000fec000383ffff */
[----:B------:R-:W-:Y:S02]  /*2460*/  F2FP.BF16.F32.PACK_AB R31, R35, R31 ;  /* 0x0000001f231f723e */ /* 0x000fe400000010ff */
[----:B------:R-:W-:Y:S02]  /*2470*/  F2FP.BF16.F32.PACK_AB R30, R34, R30 ;  /* 0x0000001e221e723e */ /* 0x000fe400000010ff */
[----:B------:R-:W-:Y:S02]  /*2480*/  F2FP.BF16.F32.PACK_AB R29, R33, R29 ;  /* 0x0000001d211d723e */ /* 0x000fe400000010ff */
[----:B------:R-:W-:-:S07]  /*2490*/  F2FP.BF16.F32.PACK_AB R28, R32, R28 ;  /* 0x0000001c201c723e */ /* 0x000fce00000010ff */
.L_x_0:
[----:B------:R-:W0:Y:S01]  /*24a0*/  S2R R5, SR_TID.X ;  /* 0x0000000000057919 */ /* 0x000e220000002100 */
[----:B------:R-:W1:Y:S01]  /*24b0*/  S2UR UR5, SR_CgaCtaId ;  /* 0x00000000000579c3 */ /* 0x000e620000008800 */
[----:B------:R-:W-:Y:S01]  /*24c0*/  LOP3.LUT R71, R71, 0x60, RZ, 0xc0, !PT ;  /* 0x0000006047477812 */ /* 0x000fe200078ec0ff */
[----:B------:R-:W-:-:S06]  /*24d0*/  UMOV UR4, 0x400 ;  /* 0x0000040000047882 */ /* 0x000fcc0000000000 */
[----:B------:R-:W-:Y:S01]  /*24e0*/  BAR.SYNC.DEFER_BLOCKING 0x0 ;  /* 0x0000000000007b1d */ /* 0x000fe20000010000 */
[----:B------:R-:W-:-:S05]  /*24f0*/  LOP3.LUT R71, R71, 0x300, R70, 0xf8, !PT ;  /* 0x0000030047477812 */ /* 0x000fca00078ef846 */
[----:B------:R-:W-:Y:S01]  /*2500*/  ULDC.64 UR6, c[0x0][0x220] ;  /* 0x0000880000067ab9 */ /* 0x000fe20000000a00 */
[----:B------:R-:W-:Y:S02]  /*2510*/  ULDC.64 UR10, c[0x0][0x228] ;  /* 0x00008a00000a7ab9 */ /* 0x000fe40000000a00 */
[----:B------:R-:W-:Y:S01]  /*2520*/  ISETP.GE.AND P0, PT, R73, UR10, PT ;  /* 0x0000000a49007c0c */ /* 0x000fe2000bf06270 */
[----:B-1----:R-:W-:-:S03]  /*2530*/  ULEA UR4, UR5, UR4, 0x18 ;  /* 0x0000000405047291 */ /* 0x002fc6000f8ec03f */
[----:B------:R-:W-:Y:S01]  /*2540*/  ULDC UR5, c[0x0][0x244] ;  /* 0x0000910000057ab9 */ /* 0x000fe20000000800 */
[--C-:B0-----:R-:W-:Y:S01]  /*2550*/  SHF.R.S32.HI R0, RZ, 0x7, R5.reuse ;  /* 0x00000007ff007819 */ /* 0x101fe20000011405 */
[C---:B------:R-:W-:Y:S01]  /*2560*/  IMAD.SHL.U32 R2, R5.reuse, 0x80, RZ ;  /* 0x0000008005027824 */ /* 0x040fe200078e00ff */
[----:B------:R-:W-:Y:S02]  /*2570*/  SHF.R.U32.HI R10, RZ, 0x5, R5 ;  /* 0x00000005ff0a7819 */ /* 0x000fe40000011605 */
[----:B------:R-:W-:Y:S02]  /*2580*/  SGXT R0, R0, 0x1 ;  /* 0x000000010000781a */ /* 0x000fe40000000200 */
[----:B------:R-:W-:Y:S02]  /*2590*/  LOP3.LUT R3, R2, 0xc00, RZ, 0xc0, !PT ;  /* 0x00000c0002037812 */ /* 0x000fe400078ec0ff */
[----:B------:R-:W-:Y:S02]  /*25a0*/  LOP3.LUT R0, R0, 0x840, RZ, 0xc0, !PT ;  /* 0x0000084000007812 */ /* 0x000fe400078ec0ff */
[----:B------:R-:W-:Y:S01]  /*25b0*/  LOP3.LUT R2, R5, 0xc0, RZ, 0xc0, !PT ;  /* 0x000000c005027812 */ /* 0x000fe200078ec0ff */
[----:B------:R-:W-:Y:S01]  /*25c0*/  IMAD R3, R72, 0x4, R3 ;  /* 0x0000000448037824 */ /* 0x000fe200078e0203 */
[----:B------:R-:W-:-:S02]  /*25d0*/  LOP3.LUT R0, R0, 0x1c, R5, 0xf8, !PT ;  /* 0x0000001c00007812 */ /* 0x000fc400078ef805 */
[----:B------:R-:W-:Y:S02]  /*25e0*/  SGXT.U32 R10, R10, 0x3 ;  /* 0x000000030a0a781a */ /* 0x000fe40000000000 */
[----:B------:R-:W-:Y:S02]  /*25f0*/  LOP3.LUT R71, R0, R71, RZ, 0x3c, !PT ;  /* 0x0000004700477212 */ /* 0x000fe400078e3cff */
[----:B------:R-:W-:Y:S02]  /*2600*/  SHF.R.U32.HI R0, RZ, 0x1, R2 ;  /* 0x00000001ff007819 */ /* 0x000fe40000011602 */
[----:B------:R-:W-:Y:S01]  /*2610*/  LOP3.LUT R2, R71, 0x20, RZ, 0x3c, !PT ;  /* 0x0000002047027812 */ /* 0x000fe200078e3cff */
[----:B------:R-:W-:Y:S01]  /*2620*/  STS [R71+UR4], R28 ;  /* 0x0000001c47007988 */ /* 0x000fe20008000804 */
[----:B------:R-:W-:Y:S01]  /*2630*/  LOP3.LUT R8, R3, R0, RZ, 0x3c, !PT ;  /* 0x0000000003087212 */ /* 0x000fe200078e3cff */
[----:B------:R-:W-:Y:S01]  /*2640*/  IMAD R0, R73, UR5, RZ ;  /* 0x0000000549007c24 */ /* 0x000fe2000f8e02ff */
[----:B------:R-:W-:Y:S01]  /*2650*/  LOP3.LUT R3, R69, R10, RZ, 0xfc, !PT ;  /* 0x0000000a45037212 */ /* 0x000fe200078efcff */
[----:B------:R-:W-:Y:S01]  /*2660*/  STS [R71+UR4+0x80], R29 ;  /* 0x0000801d47007988 */ /* 0x000fe20008000804 */
[----:B------:R-:W-:Y:S01]  /*2670*/  ULDC UR5, c[0x0][0x248] ;  /* 0x0000920000057ab9 */ /* 0x000fe20000000800 */
[----:B------:R-:W-:-:S02]  /*2680*/  LEA.HI R4, R5, 0x18, RZ, 0x1b ;  /* 0x0000001805047811 */ /* 0x000fc400078fd8ff */
[----:B------:R-:W-:Y:S01]  /*2690*/  STS [R2+UR4+0x400], R30 ;  /* 0x0004001e02007988 */ /* 0x000fe20008000804 */
[C---:B------:R-:W-:Y:S02]  /*26a0*/  LEA R16, P1, R0.reuse, UR6, 0x1 ;  /* 0x0000000600107c11 */ /* 0x040fe4000f8208ff */
[----:B------:R-:W-:Y:S01]  /*26b0*/  IMAD.IADD R7, R69, 0x1, R4 ;  /* 0x0000000145077824 */ /* 0x000fe200078e0204 */
[----:B------:R0:W-:Y:S01]  /*26c0*/  STS [R2+UR4+0x480], R31 ;  /* 0x0004801f02007988 */ /* 0x0001e20008000804 */
[----:B------:R-:W-:Y:S01]  /*26d0*/  LEA.HI.X.SX32 R18, R0, UR7, 0x1, P1 ;  /* 0x0000000700127c11 */ /* 0x000fe200088f0eff */
[----:B------:R-:W-:Y:S01]  /*26e0*/  BAR.SYNC.DEFER_BLOCKING 0x0 ;  /* 0x0000000000007b1d */ /* 0x000fe20000010000 */
[C---:B------:R-:W-:Y:S01]  /*26f0*/  ISETP.LT.AND P1, PT, R3.reuse, UR11, !P0 ;  /* 0x0000000b03007c0c */ /* 0x040fe2000c721270 */
[----:B------:R-:W-:Y:S01]  /*2700*/  IMAD R3, R3, UR5, RZ ;  /* 0x0000000503037c24 */ /* 0x000fe2000f8e02ff */
[----:B------:R-:W-:Y:S02]  /*2710*/  LEA.HI R0, R5, 0x38, RZ, 0x1b ;  /* 0x0000003805007811 */ /* 0x000fe400078fd8ff */
[----:B------:R-:W-:-:S02]  /*2720*/  LOP3.LUT R13, R69, 0x30, R10, 0xfe, !PT ;  /* 0x00000030450d7812 */ /* 0x000fc400078efe0a */
[C---:B0-----:R-:W-:Y:S01]  /*2730*/  LOP3.LUT R2, R69.reuse, 0x8, R10, 0xfe, !PT ;  /* 0x0000000845027812 */ /* 0x041fe200078efe0a */
[C---:B------:R-:W-:Y:S01]  /*2740*/  IMAD.IADD R0, R69.reuse, 0x1, R0 ;  /* 0x0000000145007824 */ /* 0x040fe200078e0200 */
[--C-:B------:R-:W-:Y:S01]  /*2750*/  LOP3.LUT R9, R69, 0x28, R10.reuse, 0xfe, !PT ;  /* 0x0000002845097812 */ /* 0x100fe200078efe0a */
[----:B------:R-:W-:Y:S01]  /*2760*/  IMAD R14, R13, UR5, RZ ;  /* 0x000000050d0e7c24 */ /* 0x000fe2000f8e02ff */
[C---:B------:R-:W-:Y:S01]  /*2770*/  ISETP.LT.AND P4, PT, R2.reuse, UR11, !P0 ;  /* 0x0000000b02007c0c */ /* 0x040fe2000c781270 */
[----:B------:R-:W-:Y:S01]  /*2780*/  IMAD R5, R2, UR5, RZ ;  /* 0x0000000502057c24 */ /* 0x000fe2000f8e02ff */
[-C--:B------:R-:W-:Y:S01]  /*2790*/  LEA R2, P2, R3, R16.reuse, 0x1 ;  /* 0x0000001003027211 */ /* 0x080fe200078408ff */
[----:B------:R-:W-:Y:S01]  /*27a0*/  IMAD R12, R9, UR5, RZ ;  /* 0x00000005090c7c24 */ /* 0x000fe2000f8e02ff */
[----:B------:R-:W-:Y:S01]  /*27b0*/  LOP3.LUT R6, R69, 0x20, R10, 0xfe, !PT ;  /* 0x0000002045067812 */ /* 0x000fe200078efe0a */
[----:B------:R-:W-:Y:S01]  /*27c0*/  IMAD R15, R0, UR5, RZ ;  /* 0x00000005000f7c24 */ /* 0x000fe2000f8e02ff */
[----:B------:R-:W-:-:S02]  /*27d0*/  LEA R4, P3, R5, R16, 0x1 ;  /* 0x0000001005047211 */ /* 0x000fc400078608ff */
[-C--:B------:R-:W-:Y:S01]  /*27e0*/  LEA.HI.X.SX32 R3, R3, R18.reuse, 0x1, P2 ;  /* 0x0000001203037211 */ /* 0x080fe200010f0eff */
[C---:B------:R-:W-:Y:S01]  /*27f0*/  IMAD R11, R6.reuse, UR5, RZ ;  /* 0x00000005060b7c24 */ /* 0x040fe2000f8e02ff */
[----:B------:R-:W-:Y:S02]  /*2800*/  LEA.HI.X.SX32 R5, R5, R18, 0x1, P3 ;  /* 0x0000001205057211 */ /* 0x000fe400018f0eff */
[----:B------:R-:W-:Y:S01]  /*2810*/  LOP3.LUT R69, R69, 0x10, R10, 0xfe, !PT ;  /* 0x0000001045457812 */ /* 0x000fe200078efe0a */
[----:B------:R-:W0:Y:S01]  /*2820*/  LDS R17, [R8+UR4] ;  /* 0x0000000408117984 */ /* 0x000e220008000800 */
[----:B------:R-:W-:Y:S02]  /*2830*/  ISETP.LT.AND P3, PT, R6, UR11, !P0 ;  /* 0x0000000b06007c0c */ /* 0x000fe4000c761270 */
[C---:B------:R-:W-:Y:S01]  /*2840*/  ISETP.LT.AND P5, PT, R69.reuse, UR11, !P0 ;  /* 0x0000000b45007c0c */ /* 0x040fe2000c7a1270 */
[----:B------:R-:W1:Y:S01]  /*2850*/  LDS R19, [R8+UR4+0x100] ;  /* 0x0001000408137984 */ /* 0x000e620008000800 */
[----:B------:R-:W-:-:S03]  /*2860*/  IMAD R69, R69, UR5, RZ ;  /* 0x0000000545457c24 */ /* 0x000fc6000f8e02ff */
[----:B------:R-:W2:Y:S04]  /*2870*/  LDS R21, [R8+UR4+0x200] ;  /* 0x0002000408157984 */ /* 0x000ea80008000800 */
[----:B------:R3:W4:Y:S02]  /*2880*/  LDS R23, [R8+UR4+0x300] ;  /* 0x0003000408177984 */ /* 0x0007240008000800 */
[----:B---3--:R-:W-:Y:S02]  /*2890*/  LEA R8, P6, R12, R16, 0x1 ;  /* 0x000000100c087211 */ /* 0x008fe400078c08ff */
[----:B0-----:R0:W-:Y:S04]  /*28a0*/  @P1 STG.E.U16 desc[UR8][R2.64], R17 ;  /* 0x0000001102001986 */ /* 0x0011e8000c101508 */
[----:B-1----:R1:W-:Y:S01]  /*28b0*/  @P4 STG.E.U16 desc[UR8][R4.64], R19 ;  /* 0x0000001304004986 */ /* 0x0023e2000c101508 */
[C---:B------:R-:W-:Y:S01]  /*28c0*/  ISETP.LT.AND P4, PT, R7.reuse, UR11, !P0 ;  /* 0x0000000b07007c0c */ /* 0x040fe2000c781270 */
[----:B------:R-:W-:-:S05]  /*28d0*/  IMAD R7, R7, UR5, RZ ;  /* 0x0000000507077c24 */ /* 0x000fca000f8e02ff */
[-C--:B------:R-:W-:Y:S02]  /*28e0*/  LEA R6, P2, R7, R16.reuse, 0x1 ;  /* 0x0000001007067211 */ /* 0x080fe400078408ff */
[----:B0-----:R-:W-:Y:S02]  /*28f0*/  LEA R2, P1, R69, R16, 0x1 ;  /* 0x0000001045027211 */ /* 0x001fe400078208ff */
[----:B------:R-:W-:Y:S02]  /*2900*/  LEA.HI.X.SX32 R7, R7, R18, 0x1, P2 ;  /* 0x0000001207077211 */ /* 0x000fe400010f0eff */
[----:B-1----:R-:W-:Y:S02]  /*2910*/  LEA R4, P2, R11, R16, 0x1 ;  /* 0x000000100b047211 */ /* 0x002fe400078408ff */
[----:B------:R-:W-:Y:S02]  /*2920*/  LEA.HI.X.SX32 R3, R69, R18, 0x1, P1 ;  /* 0x0000001245037211 */ /* 0x000fe400008f0eff */
[----:B------:R-:W-:-:S02]  /*2930*/  LEA R10, P1, R14, R16, 0x1 ;  /* 0x000000100e0a7211 */ /* 0x000fc400078208ff */
[-C--:B------:R-:W-:Y:S01]  /*2940*/  LEA.HI.X.SX32 R5, R11, R18.reuse, 0x1, P2 ;  /* 0x000000120b057211 */ /* 0x080fe200010f0eff */
[----:B--2---:R0:W-:Y:S01]  /*2950*/  @P5 STG.E.U16 desc[UR8][R2.64], R21 ;  /* 0x0000001502005986 */ /* 0x0041e2000c101508 */
[----:B------:R-:W-:Y:S02]  /*2960*/  LEA.HI.X.SX32 R11, R14, R18, 0x1, P1 ;  /* 0x000000120e0b7211 */ /* 0x000fe400008f0eff */
[----:B------:R-:W-:Y:S01]  /*2970*/  ISETP.LT.AND P2, PT, R9, UR11, !P0 ;  /* 0x0000000b09007c0c */ /* 0x000fe2000c741270 */
[----:B----4-:R0:W-:Y:S01]  /*2980*/  @P4 STG.E.U16 desc[UR8][R6.64], R23 ;  /* 0x0000001706004986 */ /* 0x0101e2000c101508 */
[----:B------:R-:W-:Y:S02]  /*2990*/  ISETP.LT.AND P1, PT, R0, UR11, !P0 ;  /* 0x0000000b00007c0c */ /* 0x000fe4000c721270 */
[----:B------:R-:W-:Y:S02]  /*29a0*/  ISETP.LT.AND P0, PT, R13, UR11, !P0 ;  /* 0x0000000b0d007c0c */ /* 0x000fe4000c701270 */
[----:B------:R-:W-:-:S02]  /*29b0*/  PRMT R17, R17, 0x7632, R17 ;  /* 0x0000763211117816 */ /* 0x000fc40000000011 */
[----:B------:R-:W-:Y:S02]  /*29c0*/  LEA.HI.X.SX32 R9, R12, R18, 0x1, P6 ;  /* 0x000000120c097211 */ /* 0x000fe400030f0eff */
[----:B------:R-:W-:Y:S01]  /*29d0*/  PRMT R19, R19, 0x7632, R19 ;  /* 0x0000763213137816 */ /* 0x000fe20000000013 */
[----:B------:R0:W-:Y:S01]  /*29e0*/  @P3 STG.E.U16 desc[UR8][R4.64], R17 ;  /* 0x0000001104003986 */ /* 0x0001e2000c101508 */
[----:B------:R-:W-:Y:S02]  /*29f0*/  PRMT R0, R21, 0x7632, R0 ;  /* 0x0000763215007816 */ /* 0x000fe40000000000 */
[C---:B------:R-:W-:Y:S01]  /*2a00*/  LEA R12, P6, R15.reuse, R16, 0x1 ;  /* 0x000000100f0c7211 */ /* 0x040fe200078c08ff */
[----:B------:R0:W-:Y:S03]  /*2a10*/  @P2 STG.E.U16 desc[UR8][R8.64], R19 ;  /* 0x0000001308002986 */ /* 0x0001e6000c101508 */
[----:B------:R-:W-:Y:S01]  /*2a20*/  LEA.HI.X.SX32 R13, R15, R18, 0x1, P6 ;  /* 0x000000120f0d7211 */ /* 0x000fe200030f0eff */
[----:B------:R0:W-:Y:S01]  /*2a30*/  @P0 STG.E.U16 desc[UR8][R10.64], R0 ;  /* 0x000000000a000986 */ /* 0x0001e2000c101508 */
[----:B------:R-:W-:Y:S07]  /*2a40*/  @!P1 EXIT ;  /* 0x000000000000994d */ /* 0x000fee0003800000 */
[----:B0-----:R-:W-:-:S05]  /*2a50*/  PRMT R6, R23, 0x7632, R6 ;  /* 0x0000763217067816 */ /* 0x001fca0000000006 */
[----:B------:R-:W-:Y:S01]  /*2a60*/  STG.E.U16 desc[UR8][R12.64], R6 ;  /* 0x000000060c007986 */ /* 0x000fe2000c101508 */
[----:B------:R-:W-:Y:S05]  /*2a70*/  EXIT ;  /* 0x000000000000794d */ /* 0x000fea0003800000 */
.L_x_2:
[----:B------:R-:W-:-:S00]  /*2a80*/  BRA `(.L_x_2) ;  /* 0xfffffffc00fc7947 */ /* 0x000fc0000383ffff */
[----:B------:R-:W-:-:S00]  /*2a90*/  NOP ;  /* 0x0000000000007918 */ /* 0x000fc00000000000 */
        /* <DEDUP_REMOVED lines=14> */
.L_x_3:


//--------------------- .nv.shared.matmul_kernel  --------------------------
	.section	.nv.shared.matmul_kernel,"aw",@nobits
	.sectionflags	@""
	.align	16
	.zero		1024


//--------------------- .nv.shared.reserved.0     --------------------------
	.section	.nv.shared.reserved.0,"aw",@nobits
	.weak		__nv_reservedSMEM_offset_0_alias
	.size		__nv_reservedSMEM_offset_0_alias, 0, 0
	.other		__nv_reservedSMEM_offset_0_alias,@"STO_CUDA_RESERVED_SHARED STV_DEFAULT"
__nv_reservedSMEM_offset_0_alias:
	.zero		0


//--------------------- .nv.constant0.matmul_kernel --------------------------
	.section	.nv.constant0.matmul_kernel,"a",@progbits
	.sectionflags	@""
	.align	4
.nv.constant0.matmul_kernel:
	.zero		608


//--------------------- SYMBOLS --------------------------

	.type		.nv.reservedSmem.offset0,@object
	.size		.nv.reservedSmem.offset0,0x4
